	.target	sm_90a

	.elftype	@"ET_EXEC"


//--------------------- .note.nv.tkinfo           --------------------------
	.section	.note.nv.tkinfo,"",@"SHT_NOTE"
	.sectionflags	@"SHF_NOTE_NV_TKINFO"
	.tkinfo
        /*0018*/ 	.word	0x00000002
        /*0030*/ 	.string	""
        /*0030*/ 	.string	"ptxas"
        /*0030*/ 	.string	"Cuda compilation tools, release 13.0, V13.0.88"
        /*0030*/ 	.string	"Build cuda_13.0.r13.0/compiler.36424714_0"
        /*0030*/ 	.string	"-arch sm_90a -m 64 "



//--------------------- .note.nv.cuinfo           --------------------------
	.section	.note.nv.cuinfo,"",@"SHT_NOTE"
	.sectionflags	@"SHF_NOTE_NV_CUINFO"
        /*0018*/ 	.short	0x0002
        /*001a*/ 	.short	0x005a
        /*001c*/ 	.short	0x0082
	.zero		2


//--------------------- .nv.info                  --------------------------
	.section	.nv.info,"",@"SHT_CUDA_INFO"
	.align	4


	//----- nvinfo : EIATTR_REGCOUNT
	.align		4
        /*0000*/ 	.byte	0x04, 0x2f
        /*0002*/ 	.short	(.L_15 - .L_14)
	.align		4
.L_14:
        /*0004*/ 	.word	index@(_ZN7cutlass13device_kernelINS_4gemm6kernel13GemmUniversalIN4cute5tupleIJiiiiEEENS1_10collective13CollectiveMmaINS1_34MainloopSm90TmaGmmaWarpSpecializedILi2ENS5_IJNS4_1CILi1EEESB_SB_EEENS1_35KernelTmaWarpSpecializedCooperativeEEENS5_IJNSA_ILi256EEENSA_ILi128EEESG_EEENS_6half_tENS5_IJlSB_lEEESI_SJ_NS4_8TiledMMAINS4_8MMA_AtomIJNS4_4SM904GMMA26MMA_64x128x16_F32F16F16_SSILNSN_5MajorE0ELSP_0ELNSN_7ScaleInE1ELSQ_1EEEEEENS4_6LayoutINS5_IJNSA_ILi2EEESB_SB_EEENS5_IJSB_NSA_ILi0EEESW_EEEEENS5_IJNS4_10UnderscoreESZ_SZ_EEEEENS4_13SM90_TMA_LOADENS4_14ComposedLayoutINS4_7SwizzleILi3ELi4ELi3EEENS4_18smem_ptr_flag_bitsILi16EEENST_INS5_IJNSA_ILi8EEENSA_ILi64EEEEEENS5_IJS19_SB_EEEEEEEvNS4_8identityES12_S1D_vS1E_EENS_8epilogue10collective6detail29Sm90TmaWarpSpecializedAdapterINS1H_15DefaultEpilogueISI_SJ_SJ_NS1G_6thread17LinearCombinationISI_Li1EffLNS1L_9ScaleType4KindE0ELNS_15FloatRoundStyleE2ESI_EENS1_15EpilogueDefaultEEEEEvvEEEEvNT_6ParamsE)
        /*0008*/ 	.word	0x000000a8


	//----- nvinfo : EIATTR_FRAME_SIZE
	.align		4
.L_15:
        /*000c*/ 	.byte	0x04, 0x11
        /*000e*/ 	.short	(.L_17 - .L_16)
	.align		4
.L_16:
        /*0010*/ 	.word	index@(_ZN7cutlass13device_kernelINS_4gemm6kernel13GemmUniversalIN4cute5tupleIJiiiiEEENS1_10collective13CollectiveMmaINS1_34MainloopSm90TmaGmmaWarpSpecializedILi2ENS5_IJNS4_1CILi1EEESB_SB_EEENS1_35KernelTmaWarpSpecializedCooperativeEEENS5_IJNSA_ILi256EEENSA_ILi128EEESG_EEENS_6half_tENS5_IJlSB_lEEESI_SJ_NS4_8TiledMMAINS4_8MMA_AtomIJNS4_4SM904GMMA26MMA_64x128x16_F32F16F16_SSILNSN_5MajorE0ELSP_0ELNSN_7ScaleInE1ELSQ_1EEEEEENS4_6LayoutINS5_IJNSA_ILi2EEESB_SB_EEENS5_IJSB_NSA_ILi0EEESW_EEEEENS5_IJNS4_10UnderscoreESZ_SZ_EEEEENS4_13SM90_TMA_LOADENS4_14ComposedLayoutINS4_7SwizzleILi3ELi4ELi3EEENS4_18smem_ptr_flag_bitsILi16EEENST_INS5_IJNSA_ILi8EEENSA_ILi64EEEEEENS5_IJS19_SB_EEEEEEEvNS4_8identityES12_S1D_vS1E_EENS_8epilogue10collective6detail29Sm90TmaWarpSpecializedAdapterINS1H_15DefaultEpilogueISI_SJ_SJ_NS1G_6thread17LinearCombinationISI_Li1EffLNS1L_9ScaleType4KindE0ELNS_15FloatRoundStyleE2ESI_EENS1_15EpilogueDefaultEEEEEvvEEEEvNT_6ParamsE)
        /*0014*/ 	.word	0x00000000


	//----- nvinfo : EIATTR_MIN_STACK_SIZE
	.align		4
.L_17:
        /*0018*/ 	.byte	0x04, 0x12
        /*001a*/ 	.short	(.L_19 - .L_18)
	.align		4
.L_18:
        /*001c*/ 	.word	index@(_ZN7cutlass13device_kernelINS_4gemm6kernel13GemmUniversalIN4cute5tupleIJiiiiEEENS1_10collective13CollectiveMmaINS1_34MainloopSm90TmaGmmaWarpSpecializedILi2ENS5_IJNS4_1CILi1EEESB_SB_EEENS1_35KernelTmaWarpSpecializedCooperativeEEENS5_IJNSA_ILi256EEENSA_ILi128EEESG_EEENS_6half_tENS5_IJlSB_lEEESI_SJ_NS4_8TiledMMAINS4_8MMA_AtomIJNS4_4SM904GMMA26MMA_64x128x16_F32F16F16_SSILNSN_5MajorE0ELSP_0ELNSN_7ScaleInE1ELSQ_1EEEEEENS4_6LayoutINS5_IJNSA_ILi2EEESB_SB_EEENS5_IJSB_NSA_ILi0EEESW_EEEEENS5_IJNS4_10UnderscoreESZ_SZ_EEEEENS4_13SM90_TMA_LOADENS4_14ComposedLayoutINS4_7SwizzleILi3ELi4ELi3EEENS4_18smem_ptr_flag_bitsILi16EEENST_INS5_IJNSA_ILi8EEENSA_ILi64EEEEEENS5_IJS19_SB_EEEEEEEvNS4_8identityES12_S1D_vS1E_EENS_8epilogue10collective6detail29Sm90TmaWarpSpecializedAdapterINS1H_15DefaultEpilogueISI_SJ_SJ_NS1G_6thread17LinearCombinationISI_Li1EffLNS1L_9ScaleType4KindE0ELNS_15FloatRoundStyleE2ESI_EENS1_15EpilogueDefaultEEEEEvvEEEEvNT_6ParamsE)
        /*0020*/ 	.word	0x00000000
.L_19:


//--------------------- .nv.compat                --------------------------
	.section	.nv.compat,"",@"SHT_CUDA_COMPAT_INFO"
	.align	4
        /*0000*/ 	.byte	0x02, 0x09, 0x01, 0x00, 0x02, 0x02, 0x04, 0x00, 0x02, 0x05, 0x05, 0x00, 0x03, 0x07, 0x01, 0x01
        /*0010*/ 	.byte	0x02, 0x03, 0x01, 0x00, 0x02, 0x06, 0x01, 0x00, 0x04, 0x0b, 0x08, 0x00, 0x00, 0x00, 0x00, 0x00
        /*0020*/ 	.byte	0x00, 0x00, 0x00, 0x00


//--------------------- .nv.info._ZN7cutlass13device_kernelINS_4gemm6kernel13GemmUniversalIN4cute5tupleIJiiiiEEENS1_10collective13CollectiveMmaINS1_34MainloopSm90TmaGmmaWarpSpecializedILi2ENS5_IJNS4_1CILi1EEESB_SB_EEENS1_35KernelTmaWarpSpecializedCooperativeEEENS5_IJNSA_ILi256EEENSA_ILi128EEESG_EEENS_6half_tENS5_IJlSB_lEEESI_SJ_NS4_8TiledMMAINS4_8MMA_AtomIJNS4_4SM904GMMA26MMA_64x128x16_F32F16F16_SSILNSN_5MajorE0ELSP_0ELNSN_7ScaleInE1ELSQ_1EEEEEENS4_6LayoutINS5_IJNSA_ILi2EEESB_SB_EEENS5_IJSB_NSA_ILi0EEESW_EEEEENS5_IJNS4_10UnderscoreESZ_SZ_EEEEENS4_13SM90_TMA_LOADENS4_14ComposedLayoutINS4_7SwizzleILi3ELi4ELi3EEENS4_18smem_ptr_flag_bitsILi16EEENST_INS5_IJNSA_ILi8EEENSA_ILi64EEEEEENS5_IJS19_SB_EEEEEEEvNS4_8identityES12_S1D_vS1E_EENS_8epilogue10collective6detail29Sm90TmaWarpSpecializedAdapterINS1H_15DefaultEpilogueISI_SJ_SJ_NS1G_6thread17LinearCombinationISI_Li1EffLNS1L_9ScaleType4KindE0ELNS_15FloatRoundStyleE2ESI_EENS1_15EpilogueDefaultEEEEEvvEEEEvNT_6ParamsE --------------------------
	.section	.nv.info._ZN7cutlass13device_kernelINS_4gemm6kernel13GemmUniversalIN4cute5tupleIJiiiiEEENS1_10collective13CollectiveMmaINS1_34MainloopSm90TmaGmmaWarpSpecializedILi2ENS5_IJNS4_1CILi1EEESB_SB_EEENS1_35KernelTmaWarpSpecializedCooperativeEEENS5_IJNSA_ILi256EEENSA_ILi128EEESG_EEENS_6half_tENS5_IJlSB_lEEESI_SJ_NS4_8TiledMMAINS4_8MMA_AtomIJNS4_4SM904GMMA26MMA_64x128x16_F32F16F16_SSILNSN_5MajorE0ELSP_0ELNSN_7ScaleInE1ELSQ_1EEEEEENS4_6LayoutINS5_IJNSA_ILi2EEESB_SB_EEENS5_IJSB_NSA_ILi0EEESW_EEEEENS5_IJNS4_10UnderscoreESZ_SZ_EEEEENS4_13SM90_TMA_LOADENS4_14ComposedLayoutINS4_7SwizzleILi3ELi4ELi3EEENS4_18smem_ptr_flag_bitsILi16EEENST_INS5_IJNSA_ILi8EEENSA_ILi64EEEEEENS5_IJS19_SB_EEEEEEEvNS4_8identityES12_S1D_vS1E_EENS_8epilogue10collective6detail29Sm90TmaWarpSpecializedAdapterINS1H_15DefaultEpilogueISI_SJ_SJ_NS1G_6thread17LinearCombinationISI_Li1EffLNS1L_9ScaleType4KindE0ELNS_15FloatRoundStyleE2ESI_EENS1_15EpilogueDefaultEEEEEvvEEEEvNT_6ParamsE,"",@"SHT_CUDA_INFO"
	.sectionflags	@""
	.align	4


	//----- nvinfo : EIATTR_CUDA_API_VERSION
	.align		4
        /*0000*/ 	.byte	0x04, 0x37
        /*0002*/ 	.short	(.L_21 - .L_20)
.L_20:
        /*0004*/ 	.word	0x00000082


	//----- nvinfo : EIATTR_KPARAM_INFO
	.align		4
.L_21:
        /*0008*/ 	.byte	0x04, 0x17
        /*000a*/ 	.short	(.L_23 - .L_22)
.L_22:
        /*000c*/ 	.word	0x00000000
        /*0010*/ 	.short	0x0000
        /*0012*/ 	.short	0x0070
        /*0014*/ 	.byte	0x00, 0xf0, 0x01, 0x10


	//----- nvinfo : EIATTR_SPARSE_MMA_MASK
	.align		4
.L_23:
        /*0018*/ 	.byte	0x03, 0x50
        /*001a*/ 	.short	0x0000


	//----- nvinfo : EIATTR_MAXREG_COUNT
	.align		4
        /*001c*/ 	.byte	0x03, 0x1b
        /*001e*/ 	.short	0x00a8


	//----- nvinfo : EIATTR_NUM_BARRIERS
	.align		4
        /*0020*/ 	.byte	0x02, 0x4c
        /*0022*/ 	.byte	0x01
	.zero		1


	//----- nvinfo : EIATTR_EXTERNS
	.align		4
        /*0024*/ 	.byte	0x04, 0x0f
        /*0026*/ 	.short	(.L_25 - .L_24)


	//   ....[0]....
	.align		4
.L_24:
        /*0028*/ 	.word	index@(__assertfail)


	//----- nvinfo : EIATTR_MERCURY_ISA_VERSION
	.align		4
.L_25:
        /*002c*/ 	.byte	0x03, 0x5f
        /*002e*/ 	.short	0x0101


	//----- nvinfo : EIATTR_INT_WARP_WIDE_INSTR_OFFSETS
	.align		4
        /*0030*/ 	.byte	0x04, 0x31
        /*0032*/ 	.short	(.L_27 - .L_26)


	//   ....[0]....
.L_26:
        /*0034*/ 	.word	0x00000370


	//   ....[1]....
        /*0038*/ 	.word	0x000003a0


	//   ....[2]....
        /*003c*/ 	.word	0x00000480


	//----- nvinfo : EIATTR_COOP_GROUP_MASK_REGIDS
	.align		4
.L_27:
        /*0040*/ 	.byte	0x04, 0x29
        /*0042*/ 	.short	(.L_29 - .L_28)


	//   ....[0]....
.L_28:
        /*0044*/ 	.word	0xffffffff


	//   ....[1]....
        /*0048*/ 	.word	0xffffffff


	//   ....[2]....
        /*004c*/ 	.word	0xffffffff


	//   ....[3]....
        /*0050*/ 	.word	0xffffffff


	//   ....[4]....
        /*0054*/ 	.word	0xffffffff


	//----- nvinfo : EIATTR_COOP_GROUP_INSTR_OFFSETS
	.align		4
.L_29:
        /*0058*/ 	.byte	0x04, 0x28
        /*005a*/ 	.short	(.L_31 - .L_30)


	//   ....[0]....
.L_30:
        /*005c*/ 	.word	0x00000060


	//   ....[1]....
        /*0060*/ 	.word	0x00000070


	//   ....[2]....
        /*0064*/ 	.word	0x00000130


	//   ....[3]....
        /*0068*/ 	.word	0x00000280


	//   ....[4]....
        /*006c*/ 	.word	0x00000f30


	//----- nvinfo : EIATTR_REG_RECONFIG
	.align		4
.L_31:
        /*0070*/ 	.byte	0x01, 0x54
	.zero		2


	//----- nvinfo : EIATTR_SYSCALL_OFFSETS
	.align		4
        /*0074*/ 	.byte	0x04, 0x46
        /*0076*/ 	.short	(.L_33 - .L_32)


	//   ....[0]....
.L_32:
        /*0078*/ 	.word	0x000010f0


	//----- nvinfo : EIATTR_MBARRIER_INSTR_OFFSETS
	.align		4
.L_33:
        /*007c*/ 	.byte	0x04, 0x39
        /*007e*/ 	.short	(.L_35 - .L_34)


	//   ....[0]....
.L_34:
        /*0080*/ 	.word	0x00000230
        /*0084*/ 	.word	0x000000ff
        /*0088*/ 	.word	0x00000000
        /*008c*/ 	.short	0x0100
        /*008e*/ 	.byte	0x08
	.zero		1


	//   ....[1]....
        /*0090*/ 	.word	0x00000240
        /*0094*/ 	.word	0x000000ff
        /*0098*/ 	.word	0x00000010
        /*009c*/ 	.short	0x0100
        /*009e*/ 	.byte	0x08
	.zero		1


	//   ....[2]....
        /*00a0*/ 	.word	0x00000250
        /*00a4*/ 	.word	0x000000ff
        /*00a8*/ 	.word	0x00000008
        /*00ac*/ 	.short	0x0100
        /*00ae*/ 	.byte	0x08
	.zero		1


	//   ....[3]....
        /*00b0*/ 	.word	0x00000260
        /*00b4*/ 	.word	0x000000ff
        /*00b8*/ 	.word	0x00000018
        /*00bc*/ 	.short	0x0100
        /*00be*/ 	.byte	0x08
	.zero		1


	//   ....[4]....
        /*00c0*/ 	.word	0x000004f0
        /*00c4*/ 	.word	0x000000ff
        /*00c8*/ 	.word	0x00000030
        /*00cc*/ 	.short	0x0100
        /*00ce*/ 	.byte	0x06
	.zero		1


	//   ....[5]....
        /*00d0*/ 	.word	0x00000550
        /*00d4*/ 	.word	0x000000ff
        /*00d8*/ 	.word	0x00000038
        /*00dc*/ 	.short	0x0100
        /*00de*/ 	.byte	0x06
	.zero		1


	//   ....[6]....
        /*00e0*/ 	.word	0x00001170
        /*00e4*/ 	.word	0x00000003
        /*00e8*/ 	.word	0x00000000
        /*00ec*/ 	.short	0x010a
        /*00ee*/ 	.byte	0x3f
	.zero		1


	//   ....[7]....
        /*00f0*/ 	.word	0x000011b0
        /*00f4*/ 	.word	0x00000003
        /*00f8*/ 	.word	0x00000000
        /*00fc*/ 	.short	0x010a
        /*00fe*/ 	.byte	0x3f
	.zero		1


	//   ....[8]....
        /*0100*/ 	.word	0x000019a0
        /*0104*/ 	.word	0x000000ff
        /*0108*/ 	.word	0x00000000
        /*010c*/ 	.short	0x010a
        /*010e*/ 	.byte	0x09
	.zero		1


	//   ....[9]....
        /*0110*/ 	.word	0x000019e0
        /*0114*/ 	.word	0x000000ff
        /*0118*/ 	.word	0x00000000
        /*011c*/ 	.short	0x010a
        /*011e*/ 	.byte	0x09
	.zero		1


	//   ....[10]....
        /*0120*/ 	.word	0x00002090
        /*0124*/ 	.word	0x000000ff
        /*0128*/ 	.word	0x00000000
        /*012c*/ 	.short	0x0101
        /*012e*/ 	.byte	0x08
	.zero		1


	//   ....[11]....
        /*0130*/ 	.word	0x00002270
        /*0134*/ 	.word	0x000000ff
        /*0138*/ 	.word	0x00000000
        /*013c*/ 	.short	0x0101
        /*013e*/ 	.byte	0x04
	.zero		1


	//   ....[12]....
        /*0140*/ 	.word	0x0000bb30
        /*0144*/ 	.word	0x0000000c
        /*0148*/ 	.word	0x00000010
        /*014c*/ 	.short	0x010a
        /*014e*/ 	.byte	0x3f
	.zero		1


	//   ....[13]....
        /*0150*/ 	.word	0x0000bfb0
        /*0154*/ 	.word	0x00000005
        /*0158*/ 	.word	0x00000038
        /*015c*/ 	.short	0x0101
        /*015e*/ 	.byte	0x3f
	.zero		1


	//   ....[14]....
        /*0160*/ 	.word	0x0000c6b0
        /*0164*/ 	.word	0x00000007
        /*0168*/ 	.word	0x00000000
        /*016c*/ 	.short	0x010a
        /*016e*/ 	.byte	0x3f
	.zero		1


	//   ....[15]....
        /*0170*/ 	.word	0x0000c730
        /*0174*/ 	.word	0x00000005
        /*0178*/ 	.word	0x00000000
        /*017c*/ 	.short	0x010a
        /*017e*/ 	.byte	0x3f
	.zero		1


	//   ....[16]....
        /*0180*/ 	.word	0x0000c790
        /*0184*/ 	.word	0x00000003
        /*0188*/ 	.word	0x00000000
        /*018c*/ 	.short	0x010a
        /*018e*/ 	.byte	0x3f
	.zero		1


	//   ....[17]....
        /*0190*/ 	.word	0x0000c7f0
        /*0194*/ 	.word	0x00000004
        /*0198*/ 	.word	0x00000000
        /*019c*/ 	.short	0x010a
        /*019e*/ 	.byte	0x3f
	.zero		1


	//   ....[18]....
        /*01a0*/ 	.word	0x0000c8c0
        /*01a4*/ 	.word	0x0000000c
        /*01a8*/ 	.word	0x00000010
        /*01ac*/ 	.short	0x010a
        /*01ae*/ 	.byte	0x3f
	.zero		1


	//   ....[19]....
        /*01b0*/ 	.word	0x0000c990
        /*01b4*/ 	.word	0x00000007
        /*01b8*/ 	.word	0x00000000
        /*01bc*/ 	.short	0x010a
        /*01be*/ 	.byte	0x3f
	.zero		1


	//----- nvinfo : EIATTR_NUM_MBARRIERS
	.align		4
.L_35:
        /*01c0*/ 	.byte	0x03, 0x38
        /*01c2*/ 	.short	0x0006


	//----- nvinfo : EIATTR_EXIT_INSTR_OFFSETS
	.align		4
        /*01c4*/ 	.byte	0x04, 0x1c
        /*01c6*/ 	.short	(.L_37 - .L_36)


	//   ....[0]....
.L_36:
        /*01c8*/ 	.word	0x000005a0


	//   ....[1]....
        /*01cc*/ 	.word	0x00000e60


	//   ....[2]....
        /*01d0*/ 	.word	0x0000b1a0


	//   ....[3]....
        /*01d4*/ 	.word	0x0000b7d0


	//   ....[4]....
        /*01d8*/ 	.word	0x0000c780


	//----- nvinfo : EIATTR_MAX_THREADS
	.align		4
.L_37:
        /*01dc*/ 	.byte	0x04, 0x05
        /*01de*/ 	.short	(.L_39 - .L_38)
.L_38:
        /*01e0*/ 	.word	0x00000180
        /*01e4*/ 	.word	0x00000001
        /*01e8*/ 	.word	0x00000001


	//----- nvinfo : EIATTR_CRS_STACK_SIZE
	.align		4
.L_39:
        /*01ec*/ 	.byte	0x04, 0x1e
        /*01ee*/ 	.short	(.L_41 - .L_40)
.L_40:
        /*01f0*/ 	.word	0x00000000


	//----- nvinfo : EIATTR_CBANK_PARAM_SIZE
	.align		4
.L_41:
        /*01f4*/ 	.byte	0x03, 0x19
        /*01f6*/ 	.short	0x0470


	//----- nvinfo : EIATTR_PARAM_CBANK
	.align		4
        /*01f8*/ 	.byte	0x04, 0x0a
        /*01fa*/ 	.short	(.L_43 - .L_42)
	.align		4
.L_42:
        /*01fc*/ 	.word	index@(.nv.constant0._ZN7cutlass13device_kernelINS_4gemm6kernel13GemmUniversalIN4cute5tupleIJiiiiEEENS1_10collective13CollectiveMmaINS1_34MainloopSm90TmaGmmaWarpSpecializedILi2ENS5_IJNS4_1CILi1EEESB_SB_EEENS1_35KernelTmaWarpSpecializedCooperativeEEENS5_IJNSA_ILi256EEENSA_ILi128EEESG_EEENS_6half_tENS5_IJlSB_lEEESI_SJ_NS4_8TiledMMAINS4_8MMA_AtomIJNS4_4SM904GMMA26MMA_64x128x16_F32F16F16_SSILNSN_5MajorE0ELSP_0ELNSN_7ScaleInE1ELSQ_1EEEEEENS4_6LayoutINS5_IJNSA_ILi2EEESB_SB_EEENS5_IJSB_NSA_ILi0EEESW_EEEEENS5_IJNS4_10UnderscoreESZ_SZ_EEEEENS4_13SM90_TMA_LOADENS4_14ComposedLayoutINS4_7SwizzleILi3ELi4ELi3EEENS4_18smem_ptr_flag_bitsILi16EEENST_INS5_IJNSA_ILi8EEENSA_ILi64EEEEEENS5_IJS19_SB_EEEEEEEvNS4_8identityES12_S1D_vS1E_EENS_8epilogue10collective6detail29Sm90TmaWarpSpecializedAdapterINS1H_15DefaultEpilogueISI_SJ_SJ_NS1G_6thread17LinearCombinationISI_Li1EffLNS1L_9ScaleType4KindE0ELNS_15FloatRoundStyleE2ESI_EENS1_15EpilogueDefaultEEEEEvvEEEEvNT_6ParamsE)
        /*0200*/ 	.short	0x0210
        /*0202*/ 	.short	0x0470


	//----- nvinfo : EIATTR_SW_WAR
	.align		4
.L_43:
        /*0204*/ 	.byte	0x04, 0x36
        /*0206*/ 	.short	(.L_45 - .L_44)
.L_44:
        /*0208*/ 	.word	0x00000008
.L_45:


//--------------------- .nv.callgraph             --------------------------
	.section	.nv.callgraph,"",@"SHT_CUDA_CALLGRAPH"
	.align	4
	.sectionentsize	8
	.align		4
        /*0000*/ 	.word	0x00000000
	.align		4
        /*0004*/ 	.word	0xffffffff
	.align		4
        /*0008*/ 	.word	index@(_ZN7cutlass13device_kernelINS_4gemm6kernel13GemmUniversalIN4cute5tupleIJiiiiEEENS1_10collective13CollectiveMmaINS1_34MainloopSm90TmaGmmaWarpSpecializedILi2ENS5_IJNS4_1CILi1EEESB_SB_EEENS1_35KernelTmaWarpSpecializedCooperativeEEENS5_IJNSA_ILi256EEENSA_ILi128EEESG_EEENS_6half_tENS5_IJlSB_lEEESI_SJ_NS4_8TiledMMAINS4_8MMA_AtomIJNS4_4SM904GMMA26MMA_64x128x16_F32F16F16_SSILNSN_5MajorE0ELSP_0ELNSN_7ScaleInE1ELSQ_1EEEEEENS4_6LayoutINS5_IJNSA_ILi2EEESB_SB_EEENS5_IJSB_NSA_ILi0EEESW_EEEEENS5_IJNS4_10UnderscoreESZ_SZ_EEEEENS4_13SM90_TMA_LOADENS4_14ComposedLayoutINS4_7SwizzleILi3ELi4ELi3EEENS4_18smem_ptr_flag_bitsILi16EEENST_INS5_IJNSA_ILi8EEENSA_ILi64EEEEEENS5_IJS19_SB_EEEEEEEvNS4_8identityES12_S1D_vS1E_EENS_8epilogue10collective6detail29Sm90TmaWarpSpecializedAdapterINS1H_15DefaultEpilogueISI_SJ_SJ_NS1G_6thread17LinearCombinationISI_Li1EffLNS1L_9ScaleType4KindE0ELNS_15FloatRoundStyleE2ESI_EENS1_15EpilogueDefaultEEEEEvvEEEEvNT_6ParamsE)
	.align		4
        /*000c*/ 	.word	index@(__assertfail)
	.align		4
        /*0010*/ 	.word	0x00000000
	.align		4
        /*0014*/ 	.word	0xfffffffe
	.align		4
        /*0018*/ 	.word	0x00000000
	.align		4
        /*001c*/ 	.word	0xfffffffd
	.align		4
        /*0020*/ 	.word	0x00000000
	.align		4
        /*0024*/ 	.word	0xfffffffc


//--------------------- .nv.constant4             --------------------------
	.section	.nv.constant4,"a",@progbits
	.align	8
	.align		8
.nv.constant4:
        /*0000*/ 	.dword	__assertfail
	.align		8
        /*0008*/ 	.dword	__unnamed_1
	.align		8
        /*0010*/ 	.dword	_ZN40_INTERNAL_977ff3f8_4_k_cu_7019e47f_257364cuda3std3__45__cpo5beginE
	.align		8
        /*0018*/ 	.dword	_ZN40_INTERNAL_977ff3f8_4_k_cu_7019e47f_257364cuda3std3__45__cpo3endE
	.align		8
        /*0020*/ 	.dword	_ZN40_INTERNAL_977ff3f8_4_k_cu_7019e47f_257364cuda3std3__45__cpo6cbeginE
	.align		8
        /*0028*/ 	.dword	_ZN40_INTERNAL_977ff3f8_4_k_cu_7019e47f_257364cuda3std3__45__cpo4cendE
	.align		8
        /*0030*/ 	.dword	_ZN40_INTERNAL_977ff3f8_4_k_cu_7019e47f_257364cuda3std3__442_GLOBAL__N__977ff3f8_4_k_cu_7019e47f_257366ignoreE
	.align		8
        /*0038*/ 	.dword	_ZN40_INTERNAL_977ff3f8_4_k_cu_7019e47f_257364cuda3std3__419piecewise_constructE
	.align		8
        /*0040*/ 	.dword	_ZN40_INTERNAL_977ff3f8_4_k_cu_7019e47f_257364cuda3std3__48in_placeE
	.align		8
        /*0048*/ 	.dword	_ZN40_INTERNAL_977ff3f8_4_k_cu_7019e47f_257364cuda3std6ranges3__45__cpo4swapE
	.align		8
        /*0050*/ 	.dword	_ZN40_INTERNAL_977ff3f8_4_k_cu_7019e47f_257364cuda3std6ranges3__45__cpo9iter_moveE
	.align		8
        /*0058*/ 	.dword	_ZN40_INTERNAL_977ff3f8_4_k_cu_7019e47f_257364cute7productE
	.align		8
        /*0060*/ 	.dword	_ZN40_INTERNAL_977ff3f8_4_k_cu_7019e47f_257364cute1_E
	.align		8
        /*0068*/ 	.dword	$str$22
	.align		8
        /*0070*/ 	.dword	$str$23


//--------------------- .text._ZN7cutlass13device_kernelINS_4gemm6kernel13GemmUniversalIN4cute5tupleIJiiiiEEENS1_10collective13CollectiveMmaINS1_34MainloopSm90TmaGmmaWarpSpecializedILi2ENS5_IJNS4_1CILi1EEESB_SB_EEENS1_35KernelTmaWarpSpecializedCooperativeEEENS5_IJNSA_ILi256EEENSA_ILi128EEESG_EEENS_6half_tENS5_IJlSB_lEEESI_SJ_NS4_8TiledMMAINS4_8MMA_AtomIJNS4_4SM904GMMA26MMA_64x128x16_F32F16F16_SSILNSN_5MajorE0ELSP_0ELNSN_7ScaleInE1ELSQ_1EEEEEENS4_6LayoutINS5_IJNSA_ILi2EEESB_SB_EEENS5_IJSB_NSA_ILi0EEESW_EEEEENS5_IJNS4_10UnderscoreESZ_SZ_EEEEENS4_13SM90_TMA_LOADENS4_14ComposedLayoutINS4_7SwizzleILi3ELi4ELi3EEENS4_18smem_ptr_flag_bitsILi16EEENST_INS5_IJNSA_ILi8EEENSA_ILi64EEEEEENS5_IJS19_SB_EEEEEEEvNS4_8identityES12_S1D_vS1E_EENS_8epilogue10collective6detail29Sm90TmaWarpSpecializedAdapterINS1H_15DefaultEpilogueISI_SJ_SJ_NS1G_6thread17LinearCombinationISI_Li1EffLNS1L_9ScaleType4KindE0ELNS_15FloatRoundStyleE2ESI_EENS1_15EpilogueDefaultEEEEEvvEEEEvNT_6ParamsE --------------------------
	.section	.text._ZN7cutlass13device_kernelINS_4gemm6kernel13GemmUniversalIN4cute5tupleIJiiiiEEENS1_10collective13CollectiveMmaINS1_34MainloopSm90TmaGmmaWarpSpecializedILi2ENS5_IJNS4_1CILi1EEESB_SB_EEENS1_35KernelTmaWarpSpecializedCooperativeEEENS5_IJNSA_ILi256EEENSA_ILi128EEESG_EEENS_6half_tENS5_IJlSB_lEEESI_SJ_NS4_8TiledMMAINS4_8MMA_AtomIJNS4_4SM904GMMA26MMA_64x128x16_F32F16F16_SSILNSN_5MajorE0ELSP_0ELNSN_7ScaleInE1ELSQ_1EEEEEENS4_6LayoutINS5_IJNSA_ILi2EEESB_SB_EEENS5_IJSB_NSA_ILi0EEESW_EEEEENS5_IJNS4_10UnderscoreESZ_SZ_EEEEENS4_13SM90_TMA_LOADENS4_14ComposedLayoutINS4_7SwizzleILi3ELi4ELi3EEENS4_18smem_ptr_flag_bitsILi16EEENST_INS5_IJNSA_ILi8EEENSA_ILi64EEEEEENS5_IJS19_SB_EEEEEEEvNS4_8identityES12_S1D_vS1E_EENS_8epilogue10collective6detail29Sm90TmaWarpSpecializedAdapterINS1H_15DefaultEpilogueISI_SJ_SJ_NS1G_6thread17LinearCombinationISI_Li1EffLNS1L_9ScaleType4KindE0ELNS_15FloatRoundStyleE2ESI_EENS1_15EpilogueDefaultEEEEEvvEEEEvNT_6ParamsE,"ax",@progbits
	.align	128
.text._ZN7cutlass13device_kernelINS_4gemm6kernel13GemmUniversalIN4cute5tupleIJiiiiEEENS1_10collective13CollectiveMmaINS1_34MainloopSm90TmaGmmaWarpSpecializedILi2ENS5_IJNS4_1CILi1EEESB_SB_EEENS1_35KernelTmaWarpSpecializedCooperativeEEENS5_IJNSA_ILi256EEENSA_ILi128EEESG_EEENS_6half_tENS5_IJlSB_lEEESI_SJ_NS4_8TiledMMAINS4_8MMA_AtomIJNS4_4SM904GMMA26MMA_64x128x16_F32F16F16_SSILNSN_5MajorE0ELSP_0ELNSN_7ScaleInE1ELSQ_1EEEEEENS4_6LayoutINS5_IJNSA_ILi2EEESB_SB_EEENS5_IJSB_NSA_ILi0EEESW_EEEEENS5_IJNS4_10UnderscoreESZ_SZ_EEEEENS4_13SM90_TMA_LOADENS4_14ComposedLayoutINS4_7SwizzleILi3ELi4ELi3EEENS4_18smem_ptr_flag_bitsILi16EEENST_INS5_IJNSA_ILi8EEENSA_ILi64EEEEEENS5_IJS19_SB_EEEEEEEvNS4_8identityES12_S1D_vS1E_EENS_8epilogue10collective6detail29Sm90TmaWarpSpecializedAdapterINS1H_15DefaultEpilogueISI_SJ_SJ_NS1G_6thread17LinearCombinationISI_Li1EffLNS1L_9ScaleType4KindE0ELNS_15FloatRoundStyleE2ESI_EENS1_15EpilogueDefaultEEEEEvvEEEEvNT_6ParamsE:
        .type           _ZN7cutlass13device_kernelINS_4gemm6kernel13GemmUniversalIN4cute5tupleIJiiiiEEENS1_10collective13CollectiveMmaINS1_34MainloopSm90TmaGmmaWarpSpecializedILi2ENS5_IJNS4_1CILi1EEESB_SB_EEENS1_35KernelTmaWarpSpecializedCooperativeEEENS5_IJNSA_ILi256EEENSA_ILi128EEESG_EEENS_6half_tENS5_IJlSB_lEEESI_SJ_NS4_8TiledMMAINS4_8MMA_AtomIJNS4_4SM904GMMA26MMA_64x128x16_F32F16F16_SSILNSN_5MajorE0ELSP_0ELNSN_7ScaleInE1ELSQ_1EEEEEENS4_6LayoutINS5_IJNSA_ILi2EEESB_SB_EEENS5_IJSB_NSA_ILi0EEESW_EEEEENS5_IJNS4_10UnderscoreESZ_SZ_EEEEENS4_13SM90_TMA_LOADENS4_14ComposedLayoutINS4_7SwizzleILi3ELi4ELi3EEENS4_18smem_ptr_flag_bitsILi16EEENST_INS5_IJNSA_ILi8EEENSA_ILi64EEEEEENS5_IJS19_SB_EEEEEEEvNS4_8identityES12_S1D_vS1E_EENS_8epilogue10collective6detail29Sm90TmaWarpSpecializedAdapterINS1H_15DefaultEpilogueISI_SJ_SJ_NS1G_6thread17LinearCombinationISI_Li1EffLNS1L_9ScaleType4KindE0ELNS_15FloatRoundStyleE2ESI_EENS1_15EpilogueDefaultEEEEEvvEEEEvNT_6ParamsE,@function
        .size           _ZN7cutlass13device_kernelINS_4gemm6kernel13GemmUniversalIN4cute5tupleIJiiiiEEENS1_10collective13CollectiveMmaINS1_34MainloopSm90TmaGmmaWarpSpecializedILi2ENS5_IJNS4_1CILi1EEESB_SB_EEENS1_35KernelTmaWarpSpecializedCooperativeEEENS5_IJNSA_ILi256EEENSA_ILi128EEESG_EEENS_6half_tENS5_IJlSB_lEEESI_SJ_NS4_8TiledMMAINS4_8MMA_AtomIJNS4_4SM904GMMA26MMA_64x128x16_F32F16F16_SSILNSN_5MajorE0ELSP_0ELNSN_7ScaleInE1ELSQ_1EEEEEENS4_6LayoutINS5_IJNSA_ILi2EEESB_SB_EEENS5_IJSB_NSA_ILi0EEESW_EEEEENS5_IJNS4_10UnderscoreESZ_SZ_EEEEENS4_13SM90_TMA_LOADENS4_14ComposedLayoutINS4_7SwizzleILi3ELi4ELi3EEENS4_18smem_ptr_flag_bitsILi16EEENST_INS5_IJNSA_ILi8EEENSA_ILi64EEEEEENS5_IJS19_SB_EEEEEEEvNS4_8identityES12_S1D_vS1E_EENS_8epilogue10collective6detail29Sm90TmaWarpSpecializedAdapterINS1H_15DefaultEpilogueISI_SJ_SJ_NS1G_6thread17LinearCombinationISI_Li1EffLNS1L_9ScaleType4KindE0ELNS_15FloatRoundStyleE2ESI_EENS1_15EpilogueDefaultEEEEEvvEEEEvNT_6ParamsE,(.L_x_316 - _ZN7cutlass13device_kernelINS_4gemm6kernel13GemmUniversalIN4cute5tupleIJiiiiEEENS1_10collective13CollectiveMmaINS1_34MainloopSm90TmaGmmaWarpSpecializedILi2ENS5_IJNS4_1CILi1EEESB_SB_EEENS1_35KernelTmaWarpSpecializedCooperativeEEENS5_IJNSA_ILi256EEENSA_ILi128EEESG_EEENS_6half_tENS5_IJlSB_lEEESI_SJ_NS4_8TiledMMAINS4_8MMA_AtomIJNS4_4SM904GMMA26MMA_64x128x16_F32F16F16_SSILNSN_5MajorE0ELSP_0ELNSN_7ScaleInE1ELSQ_1EEEEEENS4_6LayoutINS5_IJNSA_ILi2EEESB_SB_EEENS5_IJSB_NSA_ILi0EEESW_EEEEENS5_IJNS4_10UnderscoreESZ_SZ_EEEEENS4_13SM90_TMA_LOADENS4_14ComposedLayoutINS4_7SwizzleILi3ELi4ELi3EEENS4_18smem_ptr_flag_bitsILi16EEENST_INS5_IJNSA_ILi8EEENSA_ILi64EEEEEENS5_IJS19_SB_EEEEEEEvNS4_8identityES12_S1D_vS1E_EENS_8epilogue10collective6detail29Sm90TmaWarpSpecializedAdapterINS1H_15DefaultEpilogueISI_SJ_SJ_NS1G_6thread17LinearCombinationISI_Li1EffLNS1L_9ScaleType4KindE0ELNS_15FloatRoundStyleE2ESI_EENS1_15EpilogueDefaultEEEEEvvEEEEvNT_6ParamsE)
        .other          _ZN7cutlass13device_kernelINS_4gemm6kernel13GemmUniversalIN4cute5tupleIJiiiiEEENS1_10collective13CollectiveMmaINS1_34MainloopSm90TmaGmmaWarpSpecializedILi2ENS5_IJNS4_1CILi1EEESB_SB_EEENS1_35KernelTmaWarpSpecializedCooperativeEEENS5_IJNSA_ILi256EEENSA_ILi128EEESG_EEENS_6half_tENS5_IJlSB_lEEESI_SJ_NS4_8TiledMMAINS4_8MMA_AtomIJNS4_4SM904GMMA26MMA_64x128x16_F32F16F16_SSILNSN_5MajorE0ELSP_0ELNSN_7ScaleInE1ELSQ_1EEEEEENS4_6LayoutINS5_IJNSA_ILi2EEESB_SB_EEENS5_IJSB_NSA_ILi0EEESW_EEEEENS5_IJNS4_10UnderscoreESZ_SZ_EEEEENS4_13SM90_TMA_LOADENS4_14ComposedLayoutINS4_7SwizzleILi3ELi4ELi3EEENS4_18smem_ptr_flag_bitsILi16EEENST_INS5_IJNSA_ILi8EEENSA_ILi64EEEEEENS5_IJS19_SB_EEEEEEEvNS4_8identityES12_S1D_vS1E_EENS_8epilogue10collective6detail29Sm90TmaWarpSpecializedAdapterINS1H_15DefaultEpilogueISI_SJ_SJ_NS1G_6thread17LinearCombinationISI_Li1EffLNS1L_9ScaleType4KindE0ELNS_15FloatRoundStyleE2ESI_EENS1_15EpilogueDefaultEEEEEvvEEEEvNT_6ParamsE,@"STO_CUDA_ENTRY STV_DEFAULT"
_ZN7cutlass13device_kernelINS_4gemm6kernel13GemmUniversalIN4cute5tupleIJiiiiEEENS1_10collective13CollectiveMmaINS1_34MainloopSm90TmaGmmaWarpSpecializedILi2ENS5_IJNS4_1CILi1EEESB_SB_EEENS1_35KernelTmaWarpSpecializedCooperativeEEENS5_IJNSA_ILi256EEENSA_ILi128EEESG_EEENS_6half_tENS5_IJlSB_lEEESI_SJ_NS4_8TiledMMAINS4_8MMA_AtomIJNS4_4SM904GMMA26MMA_64x128x16_F32F16F16_SSILNSN_5MajorE0ELSP_0ELNSN_7ScaleInE1ELSQ_1EEEEEENS4_6LayoutINS5_IJNSA_ILi2EEESB_SB_EEENS5_IJSB_NSA_ILi0EEESW_EEEEENS5_IJNS4_10UnderscoreESZ_SZ_EEEEENS4_13SM90_TMA_LOADENS4_14ComposedLayoutINS4_7SwizzleILi3ELi4ELi3EEENS4_18smem_ptr_flag_bitsILi16EEENST_INS5_IJNSA_ILi8EEENSA_ILi64EEEEEENS5_IJS19_SB_EEEEEEEvNS4_8identityES12_S1D_vS1E_EENS_8epilogue10collective6detail29Sm90TmaWarpSpecializedAdapterINS1H_15DefaultEpilogueISI_SJ_SJ_NS1G_6thread17LinearCombinationISI_Li1EffLNS1L_9ScaleType4KindE0ELNS_15FloatRoundStyleE2ESI_EENS1_15EpilogueDefaultEEEEEvvEEEEvNT_6ParamsE:
[----:B------:R-:W0:Y:S01]  /*0000*/  LDC R1, c[0x0][0x28] ;  /* 0x00000a00ff017b82 */ /* 0x000e220000000800 */
[----:B------:R-:W1:Y:S01]  /*0010*/  S2R R18, SR_TID.X ;  /* 0x0000000000127919 */ /* 0x000e620000002100 */
[----:B------:R-:W-:Y:S01]  /*0020*/  ELECT P0, URZ, PT ;  /* 0x00000000003f782f */ /* 0x000fe20003800000 */
[----:B------:R-:W-:Y:S01]  /*0030*/  BSSY B0, `(.L_x_0) ;  /* 0x000000f000007945 */ /* 0x000fe20003800000 */
[--C-:B-1----:R-:W-:Y:S02]  /*0040*/  SHF.R.U32.HI R0, RZ, 0x5, R18.reuse ;  /* 0x00000005ff007819 */ /* 0x102fe40000011612 */
[----:B------:R-:W-:-:S03]  /*0050*/  SHF.R.U32.HI R22, RZ, 0x7, R18 ;  /* 0x00000007ff167819 */ /* 0x000fc60000011612 */
[----:B------:R-:W1:Y:S04]  /*0060*/  SHFL.IDX PT, R5, R0, RZ, 0x1f ;  /* 0x00001fff00057589 */ /* 0x000e6800000e0000 */
[----:B------:R2:W3:Y:S01]  /*0070*/  SHFL.IDX PT, R8, R22, RZ, 0x1f ;  /* 0x00001fff16087589 */ /* 0x0004e200000e0000 */
[----:B-1----:R-:W-:-:S13]  /*0080*/  ISETP.NE.OR P0, PT, R5, RZ, !P0 ;  /* 0x000000ff0500720c */ /* 0x002fda0004705670 */
[----:B0-23--:R-:W-:Y:S05]  /*0090*/  @P0 BRA `(.L_x_1) ;  /* 0x0000000000200947 */ /* 0x00dfea0003800000 */
[----:B------:R-:W-:Y:S02]  /*00a0*/  ULDC.64 UR4, c[0x0][0x198] ;  /* 0x0000660000047ab9 */ /* 0x000fe40000000a00 */
[----:B------:R-:W-:Y:S02]  /*00b0*/  UIADD3 UR6, UP0, UR4, 0xf0, URZ ;  /* 0x000000f004067890 */ /* 0x000fe4000ff1e03f */
[----:B------:R-:W-:Y:S02]  /*00c0*/  UIADD3 UR4, UP1, UR4, 0x1f0, URZ ;  /* 0x000001f004047890 */ /* 0x000fe4000ff3e03f */
[----:B------:R-:W-:Y:S02]  /*00d0*/  UIADD3.X UR7, URZ, UR5, URZ, UP0, !UPT ;  /* 0x000000053f077290 */ /* 0x000fe400087fe43f */
[----:B------:R-:W-:-:S07]  /*00e0*/  UIADD3.X UR5, URZ, UR5, URZ, UP1, !UPT ;  /* 0x000000053f057290 */ /* 0x000fce0008ffe43f */
[----:B------:R0:W-:Y:S02]  /*00f0*/  UTMACCTL.PF [UR6] ;  /* 0x00000000060079b9 */ /* 0x0001e40008040000 */
[----:B------:R0:W-:Y:S02]  /*0100*/  UTMACCTL.PF [UR4] ;  /* 0x00000000040079b9 */ /* 0x0001e40008040000 */
[----:B0-----:R-:W-:Y:S01]  /*0110*/  NOP ;  /* 0x0000000000007918 */ /* 0x001fe20000000000 */
.L_x_1:
[----:B------:R-:W-:Y:S05]  /*0120*/  BSYNC B0 ;  /* 0x0000000000007941 */ /* 0x000fea0003800000 */
.L_x_0:
[----:B------:R-:W0:Y:S02]  /*0130*/  SHFL.IDX PT, R2, R0, RZ, 0x1f ;  /* 0x00001fff00027589 */ /* 0x000e2400000e0000 */
[----:B0-----:R-:W-:-:S13]  /*0140*/  ISETP.NE.AND P0, PT, R2, RZ, PT ;  /* 0x000000ff0200720c */ /* 0x001fda0003f05270 */
[----:B------:R-:W-:Y:S05]  /*0150*/  @P0 BRA `(.L_x_2) ;  /* 0x0000000000480947 */ /* 0x000fea0003800000 */
[----:B------:R-:W0:Y:S01]  /*0160*/  S2UR UR8, SR_CgaCtaId ;  /* 0x00000000000879c3 */ /* 0x000e220000008800 */
[----:B------:R-:W-:Y:S01]  /*0170*/  UMOV UR4, 0x400 ;  /* 0x0000040000047882 */ /* 0x000fe20000000000 */
[----:B------:R-:W-:Y:S01]  /*0180*/  UMOV UR5, 0x1 ;  /* 0x0000000100057882 */ /* 0x000fe20000000000 */
[----:B------:R-:W-:Y:S01]  /*0190*/  UMOV UR6, 0x100 ;  /* 0x0000010000067882 */ /* 0x000fe20000000000 */
[----:B------:R-:W-:Y:S01]  /*01a0*/  ELECT P0, URZ, PT ;  /* 0x00000000003f782f */ /* 0x000fe20003800000 */
[----:B------:R-:W-:-:S04]  /*01b0*/  UIADD3 UR6, -UR6, 0x100000, URZ ;  /* 0x0010000006067890 */ /* 0x000fc8000fffe13f */
[----:B------:R-:W-:Y:S02]  /*01c0*/  USHF.L.U32 UR7, UR6, 0xb, URZ ;  /* 0x0000000b06077899 */ /* 0x000fe4000800063f */
[----:B------:R-:W-:Y:S02]  /*01d0*/  USHF.L.U32 UR6, UR6, 0x1, URZ ;  /* 0x0000000106067899 */ /* 0x000fe4000800063f */
[----:B0-----:R-:W-:Y:S02]  /*01e0*/  ULEA UR8, UR8, UR4, 0x18 ;  /* 0x0000000408087291 */ /* 0x001fe4000f8ec03f */
[----:B------:R-:W-:-:S04]  /*01f0*/  UIADD3 UR4, -UR5, 0x100000, URZ ;  /* 0x0010000005047890 */ /* 0x000fc8000fffe13f */
[----:B------:R-:W-:Y:S02]  /*0200*/  USHF.L.U32 UR5, UR4, 0xb, URZ ;  /* 0x0000000b04057899 */ /* 0x000fe4000800063f */
[----:B------:R-:W-:Y:S01]  /*0210*/  USHF.L.U32 UR4, UR4, 0x1, URZ ;  /* 0x0000000104047899 */ /* 0x000fe2000800063f */
[----:B------:R-:W0:Y:S11]  /*0220*/  FENCE.VIEW.ASYNC.S ;  /* 0x00000000000073c6 */ /* 0x000e360000000000 */
[----:B0-----:R0:W1:Y:S01]  /*0230*/  SYNCS.EXCH.64 URZ, [UR8], UR4 ;  /* 0x00000004083f75b2 */ /* 0x0010620008000100 */
[----:B------:R0:W2:Y:S01]  /*0240*/  SYNCS.EXCH.64 URZ, [UR8+0x10], UR6 ;  /* 0x00001006083f75b2 */ /* 0x0000a20008000100 */
[----:B------:R0:W3:Y:S01]  /*0250*/  SYNCS.EXCH.64 URZ, [UR8+0x8], UR4 ;  /* 0x00000804083f75b2 */ /* 0x0000e20008000100 */
[----:B------:R0:W4:Y:S01]  /*0260*/  SYNCS.EXCH.64 URZ, [UR8+0x18], UR6 ;  /* 0x00001806083f75b2 */ /* 0x0001220008000100 */
[----:B------:R-:W-:Y:S01]  /*0270*/  NOP ;  /* 0x0000000000007918 */ /* 0x000fe20000000000 */
.L_x_2:
[----:B------:R-:W5:Y:S01]  /*0280*/  SHFL.IDX PT, R0, R0, RZ, 0x1f ;  /* 0x00001fff00007589 */ /* 0x000f6200000e0000 */
[----:B------:R-:W1:Y:S01]  /*0290*/  LDC R2, c[0x0][0x65c] ;  /* 0x00019700ff027b82 */ /* 0x000e620000000800 */
[----:B------:R-:W-:Y:S02]  /*02a0*/  ELECT P0, URZ, PT ;  /* 0x00000000003f782f */ /* 0x000fe40003800000 */
[----:B------:R-:W-:Y:S01]  /*02b0*/  SHF.R.S32.HI R6, RZ, 0x1f, R5 ;  /* 0x0000001fff067819 */ /* 0x000fe20000011405 */
[----:B------:R-:W2:Y:S01]  /*02c0*/  S2R R3, SR_CTAID.Y ;  /* 0x0000000000037919 */ /* 0x000ea20000002600 */
[----:B0-----:R-:W-:Y:S01]  /*02d0*/  UMOV UR4, 0x20 ;  /* 0x0000002000047882 */ /* 0x001fe20000000000 */
[----:B------:R-:W-:Y:S01]  /*02e0*/  ISETP.NE.AND P2, PT, R8, RZ, PT ;  /* 0x000000ff0800720c */ /* 0x000fe20003f45270 */
[----:B------:R-:W-:Y:S01]  /*02f0*/  NOP ;  /* 0x0000000000007918 */ /* 0x000fe20000000000 */
[----:B------:R-:W0:Y:S01]  /*0300*/  S2R R4, SR_CTAID.X ;  /* 0x0000000000047919 */ /* 0x000e220000002500 */
[----:B------:R-:W-:Y:S01]  /*0310*/  LEA.HI R6, R6, R5, RZ, 0x2 ;  /* 0x0000000506067211 */ /* 0x000fe200078f10ff */
[----:B------:R-:W-:Y:S01]  /*0320*/  NOP ;  /* 0x0000000000007918 */ /* 0x000fe20000000000 */
[----:B-----5:R-:W-:-:S02]  /*0330*/  ISETP.NE.OR P0, PT, R0, RZ, !P0 ;  /* 0x000000ff0000720c */ /* 0x020fc40004705670 */
[----:B-1----:R-:W-:-:S04]  /*0340*/  ISETP.NE.AND P3, PT, R2, 0x1, PT ;  /* 0x000000010200780c */ /* 0x002fc80003f65270 */
[----:B------:R-:W-:Y:S02]  /*0350*/  P2R R0, PR, RZ, 0x8 ;  /* 0x00000008ff007803 */ /* 0x000fe40000000000 */
[----:B------:R-:W-:-:S05]  /*0360*/  LOP3.LUT R0, R6, 0xfffffffc, RZ, 0xc0, !PT ;  /* 0xfffffffc06007812 */ /* 0x000fca00078ec0ff */
[----:B------:R-:W-:Y:S01]  /*0370*/  VOTEU.ALL UP0, P0 ;  /* 0x00000000003f7886 */ /* 0x000fe20000000000 */
[----:B------:R-:W-:Y:S01]  /*0380*/  IMAD.IADD R0, R5, 0x1, -R0 ;  /* 0x0000000105007824 */ /* 0x000fe200078e0a00 */
[----:B------:R-:W0:Y:S01]  /*0390*/  @P3 LDC R17, c[0x0][0x10] ;  /* 0x00000400ff113b82 */ /* 0x000e220000000800 */
[----:B------:R-:W-:Y:S01]  /*03a0*/  VOTEU.ALL UP1, P0 ;  /* 0x00000000003f7886 */ /* 0x000fe20000020000 */
[----:B--2---:R-:W-:Y:S01]  /*03b0*/  @P3 IMAD.MOV.U32 R6, RZ, RZ, R3 ;  /* 0x000000ffff063224 */ /* 0x004fe200078e0003 */
[----:B------:R-:W-:Y:S01]  /*03c0*/  @!UP0 UMOV UR6, 0x400 ;  /* 0x0000040000068882 */ /* 0x000fe20000000000 */
[----:B------:R-:W-:-:S04]  /*03d0*/  @!UP0 UIADD3 UR4, -UR4, 0x100000, URZ ;  /* 0x0010000004048890 */ /* 0x000fc8000fffe13f */
[----:B------:R-:W-:Y:S02]  /*03e0*/  @!UP0 USHF.L.U32 UR5, UR4, 0xb, URZ ;  /* 0x0000000b04058899 */ /* 0x000fe4000800063f */
[----:B------:R-:W-:Y:S01]  /*03f0*/  @!UP0 USHF.L.U32 UR4, UR4, 0x1, URZ ;  /* 0x0000000104048899 */ /* 0x000fe2000800063f */
[----:B------:R-:W-:Y:S02]  /*0400*/  @P3 IMAD.MOV.U32 R7, RZ, RZ, RZ ;  /* 0x000000ffff073224 */ /* 0x000fe400078e00ff */
[----:B------:R-:W-:Y:S01]  /*0410*/  IMAD.MOV.U32 R5, RZ, RZ, RZ ;  /* 0x000000ffff057224 */ /* 0x000fe200078e00ff */
[----:B------:R-:W1:Y:S01]  /*0420*/  @!UP0 S2UR UR7, SR_CgaCtaId ;  /* 0x00000000000789c3 */ /* 0x000e620000008800 */
[----:B------:R-:W-:-:S07]  /*0430*/  @P3 IMAD.MOV.U32 R11, RZ, RZ, RZ ;  /* 0x000000ffff0b3224 */ /* 0x000fce00078e00ff */
[----:B------:R-:W2:Y:S01]  /*0440*/  @!P3 LDC R9, c[0x0][0xc] ;  /* 0x00000300ff09bb82 */ /* 0x000ea20000000800 */
[----:B0-----:R-:W-:-:S05]  /*0450*/  @P3 IMAD.WIDE.U32 R16, R4, R17, R6 ;  /* 0x0000001104103225 */ /* 0x001fca00078e0006 */
[----:B------:R-:W-:Y:S01]  /*0460*/  @P3 IADD3 R17, R17, R11, RZ ;  /* 0x0000000b11113210 */ /* 0x000fe20007ffe0ff */
[----:B-1----:R-:W-:Y:S01]  /*0470*/  @!UP0 ULEA UR6, UR7, UR6, 0x18 ;  /* 0x0000000607068291 */ /* 0x002fe2000f8ec03f */
[----:B------:R-:W-:Y:S01]  /*0480*/  VOTEU.ALL UP0, P0 ;  /* 0x00000000003f7886 */ /* 0x000fe20000000000 */
[----:B------:R-:W-:-:S04]  /*0490*/  ISETP.NE.AND P0, PT, R0, 0x3, PT ;  /* 0x000000030000780c */ /* 0x000fc80003f05270 */
[----:B------:R-:W-:Y:S01]  /*04a0*/  ISETP.EQ.OR P0, PT, R0, RZ, !P0 ;  /* 0x000000ff0000720c */ /* 0x000fe20004702670 */
[----:B--2---:R-:W-:-:S03]  /*04b0*/  @!P3 IMAD.WIDE.U32 R6, R9, R3, R4 ;  /* 0x000000030906b225 */ /* 0x004fc600078e0004 */
[C---:B------:R-:W-:Y:S01]  /*04c0*/  ISETP.EQ.AND P0, PT, R8.reuse, RZ, P0 ;  /* 0x000000ff0800720c */ /* 0x040fe20000702270 */
[----:B------:R-:W-:Y:S01]  /*04d0*/  VIADD R8, R8, 0xffffffff ;  /* 0xffffffff08087836 */ /* 0x000fe20000000000 */
[----:B------:R-:W0:Y:S02]  /*04e0*/  FENCE.VIEW.ASYNC.S ;  /* 0x00000000000073c6 */ /* 0x000e240000000000 */
[----:B0-----:R0:W3:Y:S01]  /*04f0*/  @!UP0 SYNCS.EXCH.64 URZ, [UR6+0x30], UR4 ;  /* 0x00003004063f85b2 */ /* 0x0010e20008000100 */
[----:B------:R-:W-:Y:S01]  /*0500*/  @!P3 IMAD.MOV.U32 R16, RZ, RZ, R6 ;  /* 0x000000ffff10b224 */ /* 0x000fe200078e0006 */
[----:B------:R-:W-:Y:S01]  /*0510*/  SEL R19, RZ, 0x1, !P0 ;  /* 0x00000001ff137807 */ /* 0x000fe20004000000 */
[----:B------:R-:W-:Y:S01]  /*0520*/  @!P3 IMAD.MOV.U32 R17, RZ, RZ, R7 ;  /* 0x000000ffff11b224 */ /* 0x000fe200078e0007 */
[----:B------:R-:W-:-:S04]  /*0530*/  ISETP.GE.U32.AND P1, PT, R8, 0x2, PT ;  /* 0x000000020800780c */ /* 0x000fc80003f26070 */
[----:B------:R-:W-:Y:S01]  /*0540*/  SEL R19, R19, 0x2, P1 ;  /* 0x0000000213137807 */ /* 0x000fe20000800000 */
[----:B------:R0:W3:Y:S01]  /*0550*/  @!UP1 SYNCS.EXCH.64 URZ, [UR6+0x38], UR4 ;  /* 0x00003804063f95b2 */ /* 0x0000e20008000100 */
[----:B------:R-:W-:Y:S01]  /*0560*/  NOP ;  /* 0x0000000000007918 */ /* 0x000fe20000000000 */
[----:B---34-:R-:W-:Y:S06]  /*0570*/  BAR.SYNC.DEFER_BLOCKING 0x0 ;  /* 0x0000000000007b1d */ /* 0x018fec0000010000 */
[----:B------:R-:W-:Y:S05]  /*0580*/  @!P2 BRA `(.L_x_3) ;  /* 0x000000ac0008a947 */ /* 0x000fea0003800000 */
[----:B------:R-:W-:-:S13]  /*0590*/  ISETP.GT.U32.AND P0, PT, R8, 0x1, PT ;  /* 0x000000010800780c */ /* 0x000fda0003f04070 */
[----:B0-----:R-:W-:Y:S05]  /*05a0*/  @P0 EXIT ;  /* 0x000000000000094d */ /* 0x001fea0003800000 */
[----:B------:R-:W-:Y:S01]  /*05b0*/  ULDC.64 UR4, c[0x0][0x650] ;  /* 0x0001940000047ab9 */ /* 0x000fe20000000a00 */
[----:B------:R-:W-:Y:S01]  /*05c0*/  PRMT R0, RZ, 0x7610, R0 ;  /* 0x00007610ff007816 */ /* 0x000fe20000000000 */
[----:B------:R-:W-:Y:S01]  /*05d0*/  IMAD.MOV.U32 R152, RZ, RZ, -0x1 ;  /* 0xffffffffff987424 */ /* 0x000fe200078e00ff */
[----:B------:R-:W-:Y:S01]  /*05e0*/  ISETP.GE.U32.AND P0, PT, R16, UR4, PT ;  /* 0x0000000410007c0c */ /* 0x000fe2000bf06070 */
[----:B------:R-:W-:Y:S02]  /*05f0*/  IMAD.MOV.U32 R153, RZ, RZ, -0x1 ;  /* 0xffffffffff997424 */ /* 0x000fe400078e00ff */
[----:B------:R-:W-:Y:S01]  /*0600*/  IMAD.MOV.U32 R23, RZ, RZ, -0x1 ;  /* 0xffffffffff177424 */ /* 0x000fe200078e00ff */
[----:B------:R-:W-:-:S13]  /*0610*/  ISETP.GE.U32.AND.EX P0, PT, R17, UR5, PT, P0 ;  /* 0x0000000511007c0c */ /* 0x000fda000bf06100 */
[----:B------:R-:W-:Y:S05]  /*0620*/  @P0 BRA `(.L_x_4) ;  /* 0x0000000400540947 */ /* 0x000fea0003800000 */
[----:B------:R-:W0:Y:S01]  /*0630*/  LDC.64 R14, c[0x0][0x628] ;  /* 0x00018a00ff0e7b82 */ /* 0x000e220000000a00 */
[----:B------:R-:W-:Y:S01]  /*0640*/  IMAD.MOV.U32 R6, RZ, RZ, R16 ;  /* 0x000000ffff067224 */ /* 0x000fe200078e0010 */
[----:B------:R-:W-:-:S06]  /*0650*/  MOV R7, R17 ;  /* 0x0000001100077202 */ /* 0x000fcc0000000f00 */
[----:B------:R-:W1:Y:S08]  /*0660*/  LDC R0, c[0x0][0x630] ;  /* 0x00018c00ff007b82 */ /* 0x000e700000000800 */
[----:B------:R-:W2:Y:S01]  /*0670*/  LDC.64 R20, c[0x0][0x620] ;  /* 0x00018800ff147b82 */ /* 0x000ea20000000a00 */
[----:B0-----:R-:W-:-:S04]  /*0680*/  ISETP.NE.U32.AND P0, PT, R14, RZ, PT ;  /* 0x000000ff0e00720c */ /* 0x001fc80003f05070 */
[----:B------:R-:W-:-:S13]  /*0690*/  ISETP.NE.AND.EX P0, PT, R15, RZ, PT, P0 ;  /* 0x000000ff0f00720c */ /* 0x000fda0003f05300 */
[----:B-12---:R-:W-:Y:S05]  /*06a0*/  @!P0 BRA `(.L_x_5) ;  /* 0x0000000000288947 */ /* 0x006fea0003800000 */
[----:B------:R-:W0:Y:S02]  /*06b0*/  LDC R11, c[0x0][0x634] ;  /* 0x00018d00ff0b7b82 */ /* 0x000e240000000800 */
[----:B0-----:R-:W-:-:S05]  /*06c0*/  IADD3 R11, P0, R16, R11, RZ ;  /* 0x0000000b100b7210 */ /* 0x001fca0007f1e0ff */
[----:B------:R-:W-:-:S04]  /*06d0*/  IMAD.X R13, RZ, RZ, R17, P0 ;  /* 0x000000ffff0d7224 */ /* 0x000fc800000e0611 */
[----:B------:R-:W-:-:S04]  /*06e0*/  IMAD.WIDE.U32 R6, R13, R14, RZ ;  /* 0x0000000e0d067225 */ /* 0x000fc800078e00ff */
[----:B------:R-:W-:-:S04]  /*06f0*/  IMAD.WIDE.U32 R8, P0, R11, R15, R6 ;  /* 0x0000000f0b087225 */ /* 0x000fc80007800006 */
[----:B------:R-:W-:-:S04]  /*0700*/  IMAD.WIDE.U32 R6, R11, R14, RZ ;  /* 0x0000000e0b067225 */ /* 0x000fc800078e00ff */
[----:B------:R-:W-:Y:S01]  /*0710*/  IMAD.X R11, RZ, RZ, RZ, P0 ;  /* 0x000000ffff0b7224 */ /* 0x000fe200000e06ff */
[----:B------:R-:W-:Y:S01]  /*0720*/  IADD3 RZ, P0, R7, R8, RZ ;  /* 0x0000000807ff7210 */ /* 0x000fe20007f1e0ff */
[----:B------:R-:W-:-:S04]  /*0730*/  IMAD.MOV.U32 R10, RZ, RZ, R9 ;  /* 0x000000ffff0a7224 */ /* 0x000fc800078e0009 */
[----:B------:R-:W-:-:S08]  /*0740*/  IMAD.WIDE.U32.X R6, R13, R15, R10, P0 ;  /* 0x0000000f0d067225 */ /* 0x000fd000000e040a */
.L_x_5:
[-CC-:B------:R-:W-:Y:S01]  /*0750*/  SHF.R.U64 R23, R6, R0.reuse, R7.reuse ;  /* 0x0000000006177219 */ /* 0x180fe20000001207 */
[----:B------:R-:W0:Y:S01]  /*0760*/  LDC R10, c[0x0][0x618] ;  /* 0x00018600ff0a7b82 */ /* 0x000e220000000800 */
[----:B------:R-:W-:Y:S01]  /*0770*/  SHF.R.U32.HI R5, RZ, R0, R7 ;  /* 0x00000000ff057219 */ /* 0x000fe20000011607 */
[----:B------:R-:W-:Y:S01]  /*0780*/  ULDC UR4, c[0x0][0x150] ;  /* 0x0000540000047ab9 */ /* 0x000fe20000000800 */
[----:B------:R-:W-:Y:S02]  /*0790*/  IADD3 R9, P0, RZ, -R23, RZ ;  /* 0x80000017ff097210 */ /* 0x000fe40007f1e0ff */
[----:B------:R-:W-:-:S03]  /*07a0*/  I2FP.F32.U32 R0, R4 ;  /* 0x0000000400007245 */ /* 0x000fc60000201000 */
[----:B------:R-:W1:Y:S01]  /*07b0*/  LDC.64 R28, c[0x0][0x640] ;  /* 0x00019000ff1c7b82 */ /* 0x000e620000000a00 */
[----:B------:R-:W-:Y:S02]  /*07c0*/  IMAD.X R11, RZ, RZ, ~R5, P0 ;  /* 0x000000ffff0b7224 */ /* 0x000fe400000e0e05 */
[----:B------:R-:W-:Y:S01]  /*07d0*/  FMUL R0, R0, UR4 ;  /* 0x0000000400007c20 */ /* 0x000fe20008400000 */
[----:B------:R-:W-:Y:S01]  /*07e0*/  IMAD.WIDE.U32 R6, R9, R20, R16 ;  /* 0x0000001409067225 */ /* 0x000fe200078e0010 */
[----:B------:R-:W-:-:S03]  /*07f0*/  ULDC UR4, c[0x0][0x154] ;  /* 0x0000550000047ab9 */ /* 0x000fc60000000800 */
[----:B------:R-:W-:Y:S01]  /*0800*/  IMAD R8, R11, R20, RZ ;  /* 0x000000140b087224 */ /* 0x000fe200078e02ff */
[----:B------:R-:W2:Y:S01]  /*0810*/  LDC R5, c[0x0][0x144] ;  /* 0x00005100ff057b82 */ /* 0x000ea20000000800 */
[----:B------:R-:W3:Y:S02]  /*0820*/  F2I.U32.TRUNC.NTZ R0, R0 ;  /* 0x0000000000007305 */ /* 0x000ee4000020f000 */
[----:B------:R-:W-:-:S04]  /*0830*/  IMAD R9, R9, R21, R8 ;  /* 0x0000001509097224 */ /* 0x000fc800078e0208 */
[----:B------:R-:W-:Y:S01]  /*0840*/  IMAD.IADD R7, R7, 0x1, R9 ;  /* 0x0000000107077824 */ /* 0x000fe200078e0209 */
[----:B------:R-:W4:Y:S01]  /*0850*/  LDC R12, c[0x0][0x608] ;  /* 0x00018200ff0c7b82 */ /* 0x000f220000000800 */
[----:B------:R-:W-:-:S03]  /*0860*/  MOV R9, 0xffffffff ;  /* 0xffffffff00097802 */ /* 0x000fc60000000f00 */
[-CC-:B0-----:R-:W-:Y:S02]  /*0870*/  SHF.R.U64 R20, R6, R10.reuse, R7.reuse ;  /* 0x0000000a06147219 */ /* 0x181fe40000001207 */
[----:B------:R-:W-:Y:S02]  /*0880*/  I2FP.F32.U32 R6, R3 ;  /* 0x0000000300067245 */ /* 0x000fe40000201000 */
[----:B------:R-:W0:Y:S01]  /*0890*/  LDC R26, c[0x0][0x658] ;  /* 0x00019600ff1a7b82 */ /* 0x000e220000000800 */
[----:B-1----:R-:W-:Y:S01]  /*08a0*/  ISETP.NE.U32.AND P0, PT, R28, RZ, PT ;  /* 0x000000ff1c00720c */ /* 0x002fe20003f05070 */
[----:B---3--:R-:W-:Y:S01]  /*08b0*/  IMAD.MOV R8, RZ, RZ, -R0 ;  /* 0x000000ffff087224 */ /* 0x008fe200078e0a00 */
[----:B------:R-:W-:Y:S01]  /*08c0*/  SHF.R.U32.HI R7, RZ, R10, R7 ;  /* 0x0000000aff077219 */ /* 0x000fe20000011607 */
[----:B------:R-:W-:Y:S01]  /*08d0*/  FMUL R6, R6, UR4 ;  /* 0x0000000406067c20 */ /* 0x000fe20008400000 */
[----:B------:R-:W-:-:S03]  /*08e0*/  ISETP.NE.AND.EX P0, PT, R29, RZ, PT, P0 ;  /* 0x000000ff1d00720c */ /* 0x000fc60003f05300 */
[----:B------:R-:W1:Y:S01]  /*08f0*/  LDC R14, c[0x0][0x148] ;  /* 0x00005200ff0e7b82 */ /* 0x000e620000000800 */
[----:B--2---:R-:W-:-:S07]  /*0900*/  IMAD R0, R5, R8, R4 ;  /* 0x0000000805007224 */ /* 0x004fce00078e0204 */
[----:B------:R-:W2:Y:S01]  /*0910*/  LDC R24, c[0x0][0x600] ;  /* 0x00018000ff187b82 */ /* 0x000ea20000000800 */
[-CC-:B----4-:R-:W-:Y:S02]  /*0920*/  SHF.R.U64 R30, R20, R12.reuse, R7.reuse ;  /* 0x0000000c141e7219 */ /* 0x190fe40000001207 */
[----:B------:R-:W-:Y:S01]  /*0930*/  SHF.R.U32.HI R5, RZ, R12, R7 ;  /* 0x0000000cff057219 */ /* 0x000fe20000011607 */
[----:B------:R-:W-:Y:S01]  /*0940*/  IMAD.MOV.U32 R7, RZ, RZ, 0x1 ;  /* 0x00000001ff077424 */ /* 0x000fe200078e00ff */
[----:B------:R3:W4:Y:S03]  /*0950*/  F2I.U32.TRUNC.NTZ R12, R6 ;  /* 0x00000006000c7305 */ /* 0x000726000020f000 */
[----:B------:R-:W1:Y:S01]  /*0960*/  LDC R15, c[0x0][0x648] ;  /* 0x00019200ff0f7b82 */ /* 0x000e620000000800 */
[-C--:B0-----:R-:W-:Y:S02]  /*0970*/  SHF.L.U32 R4, R9, R26.reuse, RZ ;  /* 0x0000001a09047219 */ /* 0x081fe400000006ff */
[----:B------:R-:W-:-:S02]  /*0980*/  SHF.R.U64 R32, R30, R26, R5 ;  /* 0x0000001a1e207219 */ /* 0x000fc40000001205 */
[----:B------:R-:W-:Y:S02]  /*0990*/  LOP3.LUT R11, RZ, R4, RZ, 0x33, !PT ;  /* 0x00000004ff0b7212 */ /* 0x000fe400078e33ff */
[-C--:B------:R-:W-:Y:S01]  /*09a0*/  SHF.R.U32.HI R5, RZ, R26.reuse, R5 ;  /* 0x0000001aff057219 */ /* 0x080fe20000011605 */
[----:B------:R-:W0:Y:S01]  /*09b0*/  LDC R21, c[0x0][0x638] ;  /* 0x00018e00ff157b82 */ /* 0x000e220000000800 */
[----:B------:R-:W-:Y:S01]  /*09c0*/  SHF.L.U32 R10, R7, R26, RZ ;  /* 0x0000001a070a7219 */ /* 0x000fe200000006ff */
[----:B------:R-:W-:-:S06]  /*09d0*/  IMAD.MOV.U32 R4, RZ, RZ, R32 ;  /* 0x000000ffff047224 */ /* 0x000fcc00078e0020 */
[----:B------:R-:W0:Y:S01]  /*09e0*/  LDC R152, c[0x0][0x610] ;  /* 0x00018400ff987b82 */ /* 0x000e220000000800 */
[----:B---34-:R-:W-:Y:S05]  /*09f0*/  @!P0 BRA `(.L_x_6) ;  /* 0x0000000000288947 */ /* 0x018fea0003800000 */
[----:B------:R-:W3:Y:S02]  /*0a00*/  LDC R9, c[0x0][0x64c] ;  /* 0x00019300ff097b82 */ /* 0x000ee40000000800 */
[----:B---3--:R-:W-:-:S05]  /*0a10*/  IADD3 R9, P0, R32, R9, RZ ;  /* 0x0000000920097210 */ /* 0x008fca0007f1e0ff */
        /* <DEDUP_REMOVED lines=8> */
.L_x_6:
[----:B-1----:R-:W-:Y:S01]  /*0aa0*/  SHF.R.U64 R4, R4, R15, R5 ;  /* 0x0000000f04047219 */ /* 0x002fe20000001205 */
[----:B------:R-:W-:Y:S01]  /*0ab0*/  IMAD.MOV R12, RZ, RZ, -R12 ;  /* 0x000000ffff0c7224 */ /* 0x000fe200078e0a0c */
[----:B------:R-:W-:Y:S02]  /*0ac0*/  LOP3.LUT R11, R30, R11, RZ, 0xc0, !PT ;  /* 0x0000000b1e0b7212 */ /* 0x000fe400078ec0ff */
[----:B--2---:R-:W-:Y:S01]  /*0ad0*/  IADD3 R5, R24, -0x1, RZ ;  /* 0xffffffff18057810 */ /* 0x004fe20007ffe0ff */
[----:B------:R-:W-:Y:S02]  /*0ae0*/  IMAD.MOV R6, RZ, RZ, -R4 ;  /* 0x000000ffff067224 */ /* 0x000fe400078e0a04 */
[----:B------:R-:W-:Y:S01]  /*0af0*/  @P3 IMAD R0, R14, R12, R3 ;  /* 0x0000000c0e003224 */ /* 0x000fe200078e0203 */
[----:B------:R-:W-:Y:S01]  /*0b00*/  LOP3.LUT R5, R20, R5, RZ, 0xc0, !PT ;  /* 0x0000000514057212 */ /* 0x000fe200078ec0ff */
[----:B------:R-:W-:Y:S02]  /*0b10*/  IMAD R11, R10, R4, R11 ;  /* 0x000000040a0b7224 */ /* 0x000fe400078e020b */
[----:B0-----:R-:W-:-:S02]  /*0b20*/  IMAD R3, R6, R21, R32 ;  /* 0x0000001506037224 */ /* 0x001fc400078e0220 */
[----:B------:R-:W-:Y:S02]  /*0b30*/  IMAD R152, R11, R152, R0 ;  /* 0x000000980b987224 */ /* 0x000fe400078e0200 */
[----:B------:R-:W-:Y:S02]  /*0b40*/  IMAD R3, R3, R24, R5 ;  /* 0x0000001803037224 */ /* 0x000fe400078e0205 */
[----:B------:R-:W-:-:S03]  /*0b50*/  IMAD.MOV.U32 R0, RZ, RZ, 0x1 ;  /* 0x00000001ff007424 */ /* 0x000fc600078e00ff */
[----:B------:R-:W-:Y:S02]  /*0b60*/  SEL R153, R3, R152, !P3 ;  /* 0x0000009803997207 */ /* 0x000fe40005800000 */
[----:B------:R-:W-:-:S07]  /*0b70*/  SEL R152, R152, R3, !P3 ;  /* 0x0000000398987207 */ /* 0x000fce0005800000 */
.L_x_4:
[----:B------:R-:W-:-:S08]  /*0b80*/  NOP ;  /* 0x0000000000007918 */ /* 0x000fd00000000000 */
[----:B------:R-:W0:Y:S02]  /*0b90*/  USETMAXREG.TRY_ALLOC.CTAPOOL UP0, 0xe8 ;  /* 0x000000e8000079c8 */ /* 0x000e240008000600 */
[----:B0-----:R-:W-:-:S13]  /*0ba0*/  PLOP3.LUT P0, PT, PT, PT, UP0, 0x80, 0x0 ;  /* 0x000000000000781c */ /* 0x001fda0003f0f008 */
[----:B------:R-:W-:Y:S05]  /*0bb0*/  @!P0 BRA `(.L_x_4) ;  /* 0xfffffffc00f08947 */ /* 0x000fea000383ffff */
[----:B------:R-:W-:Y:S01]  /*0bc0*/  ULDC.64 UR4, c[0x0][0x598] ;  /* 0x0001660000047ab9 */ /* 0x000fe20000000a00 */
[----:B------:R-:W-:Y:S01]  /*0bd0*/  ULDC.64 UR36, c[0x0][0x208] ;  /* 0x0000820000247ab9 */ /* 0x000fe20000000a00 */
[----:B------:R-:W-:-:S04]  /*0be0*/  ISETP.NE.U32.AND P0, PT, RZ, UR4, PT ;  /* 0x00000004ff007c0c */ /* 0x000fc8000bf05070 */
[----:B------:R-:W-:-:S13]  /*0bf0*/  ISETP.NE.AND.EX P0, PT, RZ, UR5, PT, P0 ;  /* 0x00000005ff007c0c */ /* 0x000fda000bf05300 */
[----:B------:R-:W-:Y:S05]  /*0c00*/  @!P0 BRA `(.L_x_7) ;  /* 0x00000000001c8947 */ /* 0x000fea0003800000 */
[----:B------:R-:W0:Y:S02]  /*0c10*/  LDC.64 R4, c[0x0][0x598] ;  /* 0x00016600ff047b82 */ /* 0x000e240000000a00 */
[----:B0-----:R-:W2:Y:S02]  /*0c20*/  LDG.E.64 R4, desc[UR36][R4.64] ;  /* 0x0000002404047981 */ /* 0x001ea4000c1e1b00 */
[----:B--2---:R-:W-:-:S04]  /*0c30*/  ISETP.NE.U32.AND P0, PT, R4, RZ, PT ;  /* 0x000000ff0400720c */ /* 0x004fc80003f05070 */
[----:B------:R-:W-:-:S13]  /*0c40*/  ISETP.NE.AND.EX P0, PT, R5, RZ, PT, P0 ;  /* 0x000000ff0500720c */ /* 0x000fda0003f05300 */
[----:B------:R-:W-:Y:S05]  /*0c50*/  @!P0 BRA `(.L_x_7) ;  /* 0x0000000000088947 */ /* 0x000fea0003800000 */
[----:B------:R0:W5:Y:S01]  /*0c60*/  LD.E R154, desc[UR36][R4.64] ;  /* 0x00000024049a7980 */ /* 0x000162000c101900 */
[----:B------:R-:W-:Y:S05]  /*0c70*/  BRA `(.L_x_8) ;  /* 0x0000000000247947 */ /* 0x000fea0003800000 */
.L_x_7:
[----:B------:R-:W-:Y:S02]  /*0c80*/  ULDC.64 UR4, c[0x0][0x588] ;  /* 0x0001620000047ab9 */ /* 0x000fe40000000a00 */
[----:B------:R-:W-:-:S04]  /*0c90*/  ISETP.NE.U32.AND P0, PT, RZ, UR4, PT ;  /* 0x00000004ff007c0c */ /* 0x000fc8000bf05070 */
[----:B------:R-:W-:-:S13]  /*0ca0*/  ISETP.NE.AND.EX P0, PT, RZ, UR5, PT, P0 ;  /* 0x00000005ff007c0c */ /* 0x000fda000bf05300 */
[----:B------:R-:W-:Y:S05]  /*0cb0*/  @!P0 BRA `(.L_x_9) ;  /* 0x00000000000c8947 */ /* 0x000fea0003800000 */
[----:B------:R-:W0:Y:S02]  /*0cc0*/  LDC.64 R154, c[0x0][0x588] ;  /* 0x00016200ff9a7b82 */ /* 0x000e240000000a00 */
[----:B0-----:R1:W5:Y:S01]  /*0cd0*/  LDG.E R154, desc[UR36][R154.64] ;  /* 0x000000249a9a7981 */ /* 0x001362000c1e1900 */
[----:B------:R-:W-:Y:S05]  /*0ce0*/  BRA `(.L_x_8) ;  /* 0x0000000000087947 */ /* 0x000fea0003800000 */
.L_x_9:
[----:B------:R-:W-:Y:S02]  /*0cf0*/  ULDC UR4, c[0x0][0x580] ;  /* 0x0001600000047ab9 */ /* 0x000fe40000000800 */
[----:B------:R-:W-:-:S07]  /*0d00*/  IMAD.U32 R154, RZ, RZ, UR4 ;  /* 0x00000004ff9a7e24 */ /* 0x000fce000f8e00ff */
.L_x_8:
[----:B------:R-:W-:Y:S02]  /*0d10*/  ULDC.64 UR4, c[0x0][0x5a0] ;  /* 0x0001680000047ab9 */ /* 0x000fe40000000a00 */
[----:B------:R-:W-:-:S04]  /*0d20*/  ISETP.NE.U32.AND P0, PT, RZ, UR4, PT ;  /* 0x00000004ff007c0c */ /* 0x000fc8000bf05070 */
[----:B------:R-:W-:-:S13]  /*0d30*/  ISETP.NE.AND.EX P0, PT, RZ, UR5, PT, P0 ;  /* 0x00000005ff007c0c */ /* 0x000fda000bf05300 */
[----:B------:R-:W-:Y:S05]  /*0d40*/  @!P0 BRA `(.L_x_10) ;  /* 0x00000000001c8947 */ /* 0x000fea0003800000 */
[----:B0-----:R-:W0:Y:S02]  /*0d50*/  LDC.64 R4, c[0x0][0x5a0] ;  /* 0x00016800ff047b82 */ /* 0x001e240000000a00 */
[----:B0-----:R-:W2:Y:S02]  /*0d60*/  LDG.E.64 R4, desc[UR36][R4.64] ;  /* 0x0000002404047981 */ /* 0x001ea4000c1e1b00 */
[----:B--2---:R-:W-:-:S04]  /*0d70*/  ISETP.NE.U32.AND P0, PT, R4, RZ, PT ;  /* 0x000000ff0400720c */ /* 0x004fc80003f05070 */
[----:B------:R-:W-:-:S13]  /*0d80*/  ISETP.NE.AND.EX P0, PT, R5, RZ, PT, P0 ;  /* 0x000000ff0500720c */ /* 0x000fda0003f05300 */
[----:B------:R-:W-:Y:S05]  /*0d90*/  @!P0 BRA `(.L_x_10) ;  /* 0x0000000000088947 */ /* 0x000fea0003800000 */
[----:B-1----:R0:W5:Y:S01]  /*0da0*/  LD.E R155, desc[UR36][R4.64] ;  /* 0x00000024049b7980 */ /* 0x002162000c101900 */
[----:B------:R-:W-:Y:S05]  /*0db0*/  BRA `(.L_x_11) ;  /* 0x0000000000247947 */ /* 0x000fea0003800000 */
.L_x_10:
[----:B------:R-:W-:Y:S02]  /*0dc0*/  ULDC.64 UR4, c[0x0][0x590] ;  /* 0x0001640000047ab9 */ /* 0x000fe40000000a00 */
[----:B------:R-:W-:-:S04]  /*0dd0*/  ISETP.NE.U32.AND P0, PT, RZ, UR4, PT ;  /* 0x00000004ff007c0c */ /* 0x000fc8000bf05070 */
[----:B------:R-:W-:-:S13]  /*0de0*/  ISETP.NE.AND.EX P0, PT, RZ, UR5, PT, P0 ;  /* 0x00000005ff007c0c */ /* 0x000fda000bf05300 */
[----:B------:R-:W-:Y:S05]  /*0df0*/  @!P0 BRA `(.L_x_12) ;  /* 0x00000000000c8947 */ /* 0x000fea0003800000 */
[----:B0-----:R-:W1:Y:S02]  /*0e00*/  LDC.64 R4, c[0x0][0x590] ;  /* 0x00016400ff047b82 */ /* 0x001e640000000a00 */
[----:B-1----:R1:W5:Y:S01]  /*0e10*/  LDG.E R155, desc[UR36][R4.64] ;  /* 0x00000024049b7981 */ /* 0x002362000c1e1900 */
[----:B------:R-:W-:Y:S05]  /*0e20*/  BRA `(.L_x_11) ;  /* 0x0000000000087947 */ /* 0x000fea0003800000 */
.L_x_12:
[----:B------:R-:W-:Y:S02]  /*0e30*/  ULDC UR4, c[0x0][0x584] ;  /* 0x0001610000047ab9 */ /* 0x000fe40000000800 */
[----:B-1----:R-:W-:-:S07]  /*0e40*/  IMAD.U32 R155, RZ, RZ, UR4 ;  /* 0x00000004ff9b7e24 */ /* 0x002fce000f8e00ff */
.L_x_11:
[----:B------:R-:W-:-:S13]  /*0e50*/  LOP3.LUT P0, RZ, R0, 0xff, RZ, 0xc0, !PT ;  /* 0x000000ff00ff7812 */ /* 0x000fda000780c0ff */
[----:B------:R-:W-:Y:S05]  /*0e60*/  @!P0 EXIT ;  /* 0x000000000000894d */ /* 0x000fea0003800000 */
[----:B------:R-:W-:Y:S01]  /*0e70*/  ULDC UR4, c[0x0][0x28c] ;  /* 0x0000a30000047ab9 */ /* 0x000fe20000000800 */
[----:B------:R-:W-:Y:S01]  /*0e80*/  LOP3.LUT R164, R19, 0x1, RZ, 0xfc, !PT ;  /* 0x0000000113a47812 */ /* 0x000fe200078efcff */
[----:B------:R-:W-:Y:S01]  /*0e90*/  UIADD3 UR4, UR4, 0x7f, URZ ;  /* 0x0000007f04047890 */ /* 0x000fe2000fffe03f */
[----:B------:R-:W-:Y:S01]  /*0ea0*/  UMOV UR38, URZ ;  /* 0x0000003f00267c82 */ /* 0x000fe20008000000 */
[----:B------:R-:W-:Y:S02]  /*0eb0*/  UMOV UR39, URZ ;  /* 0x0000003f00277c82 */ /* 0x000fe40008000000 */
[----:B------:R-:W-:-:S04]  /*0ec0*/  USHF.R.S32.HI UR5, URZ, 0x1f, UR4 ;  /* 0x0000001f3f057899 */ /* 0x000fc80008011404 */
[----:B------:R-:W-:-:S04]  /*0ed0*/  ULEA.HI UR5, UR5, UR4, URZ, 0x7 ;  /* 0x0000000405057291 */ /* 0x000fc8000f8f383f */
[----:B------:R-:W-:-:S12]  /*0ee0*/  USHF.R.S32.HI UR40, URZ, 0x7, UR5 ;  /* 0x000000073f287899 */ /* 0x000fd80008011405 */
.L_x_284:
[----:B------:R-:W-:Y:S01]  /*0ef0*/  LOP3.LUT R0, R18, 0x80, RZ, 0xc0, !PT ;  /* 0x0000008012007812 */ /* 0x000fe200078ec0ff */
[----:B--2---:R-:W2:Y:S01]  /*0f00*/  S2UR UR7, SR_CgaCtaId ;  /* 0x00000000000779c3 */ /* 0x004ea20000008800 */
[----:B------:R-:W-:Y:S02]  /*0f10*/  UMOV UR6, 0x400 ;  /* 0x0000040000067882 */ /* 0x000fe40000000000 */
[----:B------:R-:W-:-:S06]  /*0f20*/  SHF.R.U32.HI R0, RZ, 0x7, R0 ;  /* 0x00000007ff007819 */ /* 0x000fcc0000011600 */
[----:B---3--:R-:W3:Y:S01]  /*0f30*/  SHFL.IDX PT, R0, R0, RZ, 0x1f ;  /* 0x00001fff00007589 */ /* 0x008ee200000e0000 */
[----:B--2---:R-:W-:Y:S01]  /*0f40*/  ULEA UR42, UR7, UR6, 0x18 ;  /* 0x00000006072a7291 */ /* 0x004fe2000f8ec03f */
[----:B---3--:R-:W-:-:S13]  /*0f50*/  R2UR UR4, R0 ;  /* 0x00000000000472ca */ /* 0x008fda00000e0000 */
[----:B------:R-:W-:-:S04]  /*0f60*/  ULEA.HI UR5, UR4, UR4, URZ, 0x1 ;  /* 0x0000000404057291 */ /* 0x000fc8000f8f083f */
[----:B------:R-:W-:-:S04]  /*0f70*/  ULOP3.LUT UR5, UR5, 0x7fffe, URZ, 0xc0, !UPT ;  /* 0x0007fffe05057892 */ /* 0x000fc8000f8ec03f */
[----:B------:R-:W-:-:S03]  /*0f80*/  UIADD3 UR5, UR4, -UR5, URZ ;  /* 0x8000000504057290 */ /* 0x000fc6000fffe03f */
[----:B------:R-:W-:Y:S01]  /*0f90*/  ULDC UR4, c[0x0][0x28c] ;  /* 0x0000a30000047ab9 */ /* 0x000fe20000000800 */
[----:B------:R-:W-:Y:S01]  /*0fa0*/  ULEA UR5, UR5, UR42, 0xd ;  /* 0x0000002a05057291 */ /* 0x000fe2000f8e683f */
[----:B------:R-:W-:-:S03]  /*0fb0*/  ISETP.LT.AND P0, PT, RZ, UR4, PT ;  /* 0x00000004ff007c0c */ /* 0x000fc6000bf01270 */
[----:B------:R-:W-:-:S04]  /*0fc0*/  UIADD3 UR5, UR5, 0x100, URZ ;  /* 0x0000010005057890 */ /* 0x000fc8000fffe03f */
[----:B------:R-:W-:-:S04]  /*0fd0*/  USHF.R.U32.HI UR5, URZ, 0x4, UR5 ;  /* 0x000000043f057899 */ /* 0x000fc80008011605 */
[----:B------:R-:W-:Y:S02]  /*0fe0*/  ULOP3.LUT UR41, UR5, 0x3fff, URZ, 0xc0, !UPT ;  /* 0x00003fff05297892 */ /* 0x000fe4000f8ec03f */
[----:B-1--45:R-:W-:Y:S10]  /*0ff0*/  @P0 BRA `(.L_x_13) ;  /* 0x0000000000400947 */ /* 0x032ff40003800000 */
[----:B------:R-:W-:Y:S01]  /*1000*/  MOV R0, 0x0 ;  /* 0x0000000000007802 */ /* 0x000fe20000000f00 */
[----:B------:R-:W-:Y:S01]  /*1010*/  ULDC.64 UR4, c[0x4][0x68] ;  /* 0x01001a0000047ab9 */ /* 0x000fe20000000a00 */
[----:B------:R-:W-:Y:S01]  /*1020*/  ULDC.64 UR6, c[0x4][0x8] ;  /* 0x0100020000067ab9 */ /* 0x000fe20000000a00 */
[----:B01----:R-:W-:Y:S01]  /*1030*/  IMAD.U32 R4, RZ, RZ, UR4 ;  /* 0x00000004ff047e24 */ /* 0x003fe2000f8e00ff */
[----:B------:R0:W1:Y:S01]  /*1040*/  LDC.64 R14, c[0x4][R0] ;  /* 0x01000000000e7b82 */ /* 0x0000620000000a00 */
[----:B------:R-:W-:Y:S01]  /*1050*/  IMAD.U32 R5, RZ, RZ, UR5 ;  /* 0x00000005ff057e24 */ /* 0x000fe2000f8e00ff */
[----:B------:R-:W-:Y:S01]  /*1060*/  ULDC.64 UR4, c[0x4][0x70] ;  /* 0x01001c0000047ab9 */ /* 0x000fe20000000a00 */
[----:B------:R-:W-:Y:S01]  /*1070*/  IMAD.U32 R10, RZ, RZ, UR6 ;  /* 0x00000006ff0a7e24 */ /* 0x000fe2000f8e00ff */
[----:B------:R-:W-:Y:S01]  /*1080*/  MOV R6, UR4 ;  /* 0x0000000400067c02 */ /* 0x000fe20008000f00 */
[----:B------:R-:W-:Y:S02]  /*1090*/  IMAD.U32 R7, RZ, RZ, UR5 ;  /* 0x00000005ff077e24 */ /* 0x000fe4000f8e00ff */
[----:B------:R-:W-:-:S02]  /*10a0*/  IMAD.U32 R11, RZ, RZ, UR7 ;  /* 0x00000007ff0b7e24 */ /* 0x000fc4000f8e00ff */
[----:B------:R-:W-:Y:S02]  /*10b0*/  IMAD.MOV.U32 R8, RZ, RZ, 0x1e1 ;  /* 0x000001e1ff087424 */ /* 0x000fe400078e00ff */
[----:B------:R-:W-:Y:S02]  /*10c0*/  IMAD.MOV.U32 R12, RZ, RZ, 0x1 ;  /* 0x00000001ff0c7424 */ /* 0x000fe400078e00ff */
[----:B0-----:R-:W-:-:S07]  /*10d0*/  IMAD.MOV.U32 R13, RZ, RZ, RZ ;  /* 0x000000ffff0d7224 */ /* 0x001fce00078e00ff */
[----:B------:R-:W-:-:S07]  /*10e0*/  LEPC R20, `(.L_x_13) ;  /* 0x000000001014794e */ /* 0x000fce0000000000 */
[----:B-1---5:R-:W-:Y:S05]  /*10f0*/  CALL.ABS.NOINC R14 ;  /* 0x000000000e007343 */ /* 0x022fea0003c00000 */
.L_x_13:
[----:B------:R-:W-:-:S13]  /*1100*/  ISETP.NE.AND P0, PT, R164, 0x3, PT ;  /* 0x00000003a400780c */ /* 0x000fda0003f05270 */
[----:B------:R-:W-:Y:S05]  /*1110*/  @!P0 BRA `(.L_x_14) ;  /* 0x0000000000048947 */ /* 0x000fea0003800000 */
[----:B------:R-:W-:Y:S01]  /*1120*/  BPT.TRAP 0x1 ;  /* 0x000000040000795c */ /* 0x000fe20000300000 */
.L_x_14:
[----:B------:R-:W-:Y:S01]  /*1130*/  IMAD.U32 R0, RZ, RZ, UR38 ;  /* 0x00000026ff007e24 */ /* 0x000fe2000f8e00ff */
[----:B------:R-:W-:-:S04]  /*1140*/  MOV R3, UR39 ;  /* 0x0000002700037c02 */ /* 0x000fc80008000f00 */
[----:B------:R-:W-:Y:S02]  /*1150*/  LEA R3, R3, UR42, 0x3 ;  /* 0x0000002a03037c11 */ /* 0x000fe4000f8e18ff */
[----:B------:R-:W-:-:S04]  /*1160*/  SHF.L.U32 R0, R0, 0x1f, RZ ;  /* 0x0000001f00007819 */ /* 0x000fc800000006ff */
[----:B------:R2:W3:Y:S01]  /*1170*/  SYNCS.PHASECHK.TRANS64.TRYWAIT P1, [R3+URZ], R0 ;  /* 0x00000000030075a7 */ /* 0x0004e2000802017f */
[----:B------:R-:W-:Y:S05]  /*1180*/  @!P0 BRA `(.L_x_15) ;  /* 0x0000000000048947 */ /* 0x000fea0003800000 */
[----:B------:R-:W-:Y:S01]  /*1190*/  BPT.TRAP 0x1 ;  /* 0x000000040000795c */ /* 0x000fe20000300000 */
.L_x_15:
[----:B---3--:R-:W-:Y:S05]  /*11a0*/  @P1 BRA `(.L_x_16) ;  /* 0x0000000000081947 */ /* 0x008fea0003800000 */
[----:B------:R-:W3:Y:S02]  /*11b0*/  SYNCS.PHASECHK.TRANS64.TRYWAIT P1, [R3+URZ], R0 ;  /* 0x00000000030075a7 */ /* 0x000ee4000802017f */
[----:B---3--:R-:W-:Y:S05]  /*11c0*/  @!P1 BRA `(.L_x_17) ;  /* 0x000000b400709947 */ /* 0x008fea0003800000 */
.L_x_16:
[----:B------:R-:W-:-:S04]  /*11d0*/  UISETP.LT.AND UP0, UPT, UR40, 0x1, UPT ;  /* 0x000000012800788c */ /* 0x000fc8000bf01270 */
[----:B------:R-:W-:-:S04]  /*11e0*/  USEL UR4, UR40, 0x1, UP0 ;  /* 0x0000000128047887 */ /* 0x000fc80008000000 */
[----:B------:R-:W-:-:S06]  /*11f0*/  UIADD3 UR4, UR40, -UR4, URZ ;  /* 0x8000000428047290 */ /* 0x000fcc000fffe03f */
[----:B--23--:R-:W-:Y:S01]  /*1200*/  IMAD.U32 R0, RZ, RZ, UR4 ;  /* 0x00000004ff007e24 */ /* 0x00cfe2000f8e00ff */
[----:B------:R-:W-:Y:S05]  /*1210*/  WARPSYNC.ALL ;  /* 0x0000000000007948 */ /* 0x000fea0003800000 */
[----:B------:R-:W-:Y:S01]  /*1220*/  ISETP.GE.AND P1, PT, R0, 0x1, PT ;  /* 0x000000010000780c */ /* 0x000fe20003f26270 */
[----:B------:R-:W-:Y:S01]  /*1230*/  UIADD3 UR4, UR42, 0x20100, URZ ;  /* 0x000201002a047890 */ /* 0x000fe2000fffe03f */
[----:B------:R-:W-:Y:S01]  /*1240*/  WARPGROUP.ARRIVE ;  /* 0x00000000000079c5 */ /* 0x000fe20000000000 */
[----:B------:R-:W-:Y:S01]  /*1250*/  UMOV UR9, 0x40000040 ;  /* 0x4000004000097882 */ /* 0x000fe20000000000 */
[----:B------:R-:W-:Y:S01]  /*1260*/  UMOV UR11, 0x40000040 ;  /* 0x40000040000b7882 */ /* 0x000fe20000000000 */
[----:B------:R-:W-:Y:S01]  /*1270*/  USHF.R.U32.HI UR4, URZ, 0x4, UR4 ;  /* 0x000000043f047899 */ /* 0x000fe20008011604 */
[----:B------:R-:W-:Y:S01]  /*1280*/  UMOV UR15, UR11 ;  /* 0x0000000b000f7c82 */ /* 0x000fe20008000000 */
[----:B------:R-:W-:-:S02]  /*1290*/  UMOV UR13, 0x40000040 ;  /* 0x40000040000d7882 */ /* 0x000fc40000000000 */
[----:B------:R-:W-:Y:S02]  /*12a0*/  ULOP3.LUT UR5, UR4, 0x3fff, URZ, 0xc0, !UPT ;  /* 0x00003fff04057892 */ /* 0x000fe4000f8ec03f */
[----:B------:R-:W-:Y:S02]  /*12b0*/  ULOP3.LUT UR4, UR41, 0x10000, URZ, 0xfc, !UPT ;  /* 0x0001000029047892 */ /* 0x000fe4000f8efc3f */
[----:B------:R-:W-:Y:S02]  /*12c0*/  ULOP3.LUT UR5, UR5, 0x10000, URZ, 0xfc, !UPT ;  /* 0x0001000005057892 */ /* 0x000fe4000f8efc3f */
[----:B------:R-:W-:Y:S02]  /*12d0*/  ULEA UR8, UR39, UR4, 0xc ;  /* 0x0000000427087291 */ /* 0x000fe4000f8e603f */
[----:B------:R-:W-:Y:S02]  /*12e0*/  ULEA UR6, UR39, UR5, 0xb ;  /* 0x0000000527067291 */ /* 0x000fe4000f8e583f */
[----:B------:R-:W-:-:S05]  /*12f0*/  UIADD3 UR12, UR8, 0x400, URZ ;  /* 0x00000400080c7890 */ /* 0x000fca000fffe03f */
[----:B------:R-:W-:Y:S02]  /*1300*/  UMOV UR10, UR6 ;  /* 0x00000006000a7c82 */ /* 0x000fe40008000000 */
[----:B------:R-:W-:Y:S01]  /*1310*/  HGMMA.64x128x16.F32 R88, gdesc[UR8], RZ, !UPT, gsb0 ;  /* 0x01e00000085879f0 */ /* 0x000fe2000c0008ff */
[----:B------:R-:W-:Y:S02]  /*1320*/  UMOV UR14, UR10 ;  /* 0x0000000a000e7c82 */ /* 0x000fe40008000000 */
[----:B------:R-:W-:Y:S02]  /*1330*/  WARPGROUP.DEPBAR.LE gsb0, 0x0 ;  /* 0x00008000000079c5 */ /* 0x000fe40000010000 */
[----:B------:R-:W-:-:S07]  /*1340*/  WARPGROUP.ARRIVE ;  /* 0x00000000000079c5 */ /* 0x000fce0000000000 */
[----:B------:R-:W-:Y:S01]  /*1350*/  HGMMA.64x128x16.F32 R24, gdesc[UR12], RZ, !UPT, gsb0 ;  /* 0x01e000000c1879f0 */ /* 0x000fe2000c0008ff */
[----:B------:R-:W-:Y:S02]  /*1360*/  UIADD3 UR12, UR8, 0x2, URZ ;  /* 0x00000002080c7890 */ /* 0x000fe4000fffe03f */
[----:B------:R-:W-:Y:S01]  /*1370*/  UIADD3 UR14, UR6, 0x2, URZ ;  /* 0x00000002060e7890 */ /* 0x000fe2000fffe03f */
[----:B------:R-:W-:Y:S01]  /*1380*/  UMOV UR13, 0x40000040 ;  /* 0x40000040000d7882 */ /* 0x000fe20000000000 */
[----:B------:R-:W-:Y:S01]  /*1390*/  UMOV UR15, 0x40000040 ;  /* 0x40000040000f7882 */ /* 0x000fe20000000000 */
[----:B------:R-:W-:Y:S02]  /*13a0*/  WARPGROUP.DEPBAR.LE gsb0, 0x0 ;  /* 0x00008000000079c5 */ /* 0x000fe40000010000 */
[----:B------:R-:W-:-:S06]  /*13b0*/  WARPGROUP.ARRIVE ;  /* 0x00000000000079c5 */ /* 0x000fcc0000000000 */
[----:B------:R-:W-:Y:S01]  /*13c0*/  HGMMA.64x128x16.F32 R88, gdesc[UR12], R88, gsb0 ;  /* 0x01e000000c5879f0 */ /* 0x000fe20008000858 */
[----:B------:R-:W-:Y:S01]  /*13d0*/  UIADD3 UR12, UR8, 0x402, URZ ;  /* 0x00000402080c7890 */ /* 0x000fe2000fffe03f */
[----:B------:R-:W-:Y:S01]  /*13e0*/  UMOV UR13, 0x40000040 ;  /* 0x40000040000d7882 */ /* 0x000fe20000000000 */
[----:B------:R-:W-:Y:S02]  /*13f0*/  WARPGROUP.DEPBAR.LE gsb0, 0x0 ;  /* 0x00008000000079c5 */ /* 0x000fe40000010000 */
[----:B------:R-:W-:-:S07]  /*1400*/  WARPGROUP.ARRIVE ;  /* 0x00000000000079c5 */ /* 0x000fce0000000000 */
[----:B------:R-:W-:Y:S01]  /*1410*/  HGMMA.64x128x16.F32 R24, gdesc[UR12], R24, gsb0 ;  /* 0x01e000000c1879f0 */ /* 0x000fe20008000818 */
        /* <DEDUP_REMOVED lines=71> */
[----:B------:R-:W-:Y:S03]  /*1890*/  HGMMA.64x128x16.F32 R24, gdesc[UR12], R24, gsb0 ;  /* 0x01e000000c1879f0 */ /* 0x000fe60008000818 */
[----:B------:R-:W-:Y:S02]  /*18a0*/  WARPGROUP.DEPBAR.LE gsb0, 0x0 ;  /* 0x00008000000079c5 */ /* 0x000fe40000010000 */
[----:B------:R-:W-:Y:S05]  /*18b0*/  @!P1 BRA `(.L_x_18) ;  /* 0x00000008002c9947 */ /* 0x000fea0003800000 */
[----:B------:R-:W-:-:S04]  /*18c0*/  UIADD3 UR6, UR39, 0x1, URZ ;  /* 0x0000000127067890 */ /* 0x000fc8000fffe03f */
[----:B------:R-:W-:-:S04]  /*18d0*/  UISETP.NE.AND UP0, UPT, UR6, 0x2, UPT ;  /* 0x000000020600788c */ /* 0x000fc8000bf05270 */
[----:B------:R-:W-:Y:S02]  /*18e0*/  USEL UR7, URZ, 0x1, UP0 ;  /* 0x000000013f077887 */ /* 0x000fe40008000000 */
[----:B------:R-:W-:Y:S02]  /*18f0*/  USEL UR6, UR6, URZ, UP0 ;  /* 0x0000003f06067287 */ /* 0x000fe40008000000 */
[----:B------:R-:W-:-:S06]  /*1900*/  ULOP3.LUT UR7, UR38, UR7, URZ, 0x3c, !UPT ;  /* 0x0000000726077292 */ /* 0x000fcc000f8e3c3f */
[----:B01----:R-:W-:Y:S01]  /*1910*/  IMAD.U32 R5, RZ, RZ, UR7 ;  /* 0x00000007ff057e24 */ /* 0x003fe2000f8e00ff */
[----:B------:R-:W-:-:S06]  /*1920*/  UMOV UR7, UR39 ;  /* 0x0000002700077c82 */ /* 0x000fcc0008000000 */
.L_x_25:
[----:B01----:R-:W-:Y:S05]  /*1930*/  @!P0 BRA `(.L_x_19) ;  /* 0x0000000000048947 */ /* 0x003fea0003800000 */
[----:B------:R-:W-:Y:S01]  /*1940*/  BPT.TRAP 0x1 ;  /* 0x000000040000795c */ /* 0x000fe20000300000 */
.L_x_19:
[----:B------:R-:W0:Y:S01]  /*1950*/  S2UR UR9, SR_CgaCtaId ;  /* 0x00000000000979c3 */ /* 0x000e220000008800 */
[----:B------:R-:W-:Y:S01]  /*1960*/  UMOV UR8, 0x400 ;  /* 0x0000040000087882 */ /* 0x000fe20000000000 */
[----:B------:R-:W-:Y:S01]  /*1970*/  SHF.L.U32 R3, R5, 0x1f, RZ ;  /* 0x0000001f05037819 */ /* 0x000fe200000006ff */
[----:B0-----:R-:W-:-:S04]  /*1980*/  ULEA UR8, UR9, UR8, 0x18 ;  /* 0x0000000809087291 */ /* 0x001fc8000f8ec03f */
[----:B------:R-:W-:-:S09]  /*1990*/  ULEA UR9, UR6, UR8, 0x3 ;  /* 0x0000000806097291 */ /* 0x000fd2000f8e183f */
[----:B------:R0:W1:Y:S01]  /*19a0*/  SYNCS.PHASECHK.TRANS64.TRYWAIT P1, [UR9], R3 ;  /* 0x00000003ff0075a7 */ /* 0x0000620008020149 */
[----:B------:R-:W-:Y:S05]  /*19b0*/  @!P0 BRA `(.L_x_20) ;  /* 0x0000000000048947 */ /* 0x000fea0003800000 */
[----:B------:R-:W-:Y:S01]  /*19c0*/  BPT.TRAP 0x1 ;  /* 0x000000040000795c */ /* 0x000fe20000300000 */
.L_x_20:
[----:B-1----:R-:W-:Y:S05]  /*19d0*/  @P1 BRA `(.L_x_21) ;  /* 0x0000000000081947 */ /* 0x002fea0003800000 */
[----:B------:R-:W1:Y:S02]  /*19e0*/  SYNCS.PHASECHK.TRANS64.TRYWAIT P1, [UR9], R3 ;  /* 0x00000003ff0075a7 */ /* 0x000e640008020149 */
[----:B-1----:R-:W-:Y:S05]  /*19f0*/  @!P1 BRA `(.L_x_22) ;  /* 0x000000ac00789947 */ /* 0x002fea0003800000 */
.L_x_21:
[----:B------:R-:W-:Y:S01]  /*1a00*/  ULEA UR12, UR6, UR4, 0xc ;  /* 0x00000004060c7291 */ /* 0x000fe2000f8e603f */
[----:B------:R-:W-:Y:S01]  /*1a10*/  WARPGROUP.ARRIVE ;  /* 0x00000000000079c5 */ /* 0x000fe20000000000 */
[----:B------:R-:W-:Y:S01]  /*1a20*/  ULEA UR10, UR6, UR5, 0xb ;  /* 0x00000005060a7291 */ /* 0x000fe2000f8e583f */
[----:B------:R-:W-:Y:S01]  /*1a30*/  UMOV UR13, 0x40000040 ;  /* 0x40000040000d7882 */ /* 0x000fe20000000000 */
[----:B------:R-:W-:Y:S01]  /*1a40*/  UMOV UR15, 0x40000040 ;  /* 0x40000040000f7882 */ /* 0x000fe20000000000 */
[----:B------:R-:W-:Y:S01]  /*1a50*/  UIADD3 UR16, UR12, 0x400, URZ ;  /* 0x000004000c107890 */ /* 0x000fe2000fffe03f */
[----:B------:R-:W-:-:S03]  /*1a60*/  UMOV UR19, UR15 ;  /* 0x0000000f00137c82 */ /* 0x000fc60008000000 */
[----:B------:R-:W-:Y:S01]  /*1a70*/  UMOV UR14, UR10 ;  /* 0x0000000a000e7c82 */ /* 0x000fe20008000000 */
[----:B------:R-:W-:Y:S01]  /*1a80*/  UMOV UR17, 0x40000040 ;  /* 0x4000004000117882 */ /* 0x000fe20000000000 */
[----:B------:R-:W-:Y:S01]  /*1a90*/  HGMMA.64x128x16.F32 R88, gdesc[UR12], R88, gsb0 ;  /* 0x01e000000c5879f0 */ /* 0x000fe20008000858 */
[----:B------:R-:W-:Y:S02]  /*1aa0*/  UMOV UR18, UR14 ;  /* 0x0000000e00127c82 */ /* 0x000fe40008000000 */
        /* <DEDUP_REMOVED lines=89> */
[----:B------:R-:W-:Y:S01]  /*2040*/  BPT.TRAP 0x1 ;  /* 0x000000040000795c */ /* 0x000fe20000300000 */
.L_x_23:
[----:B------:R-:W-:Y:S01]  /*2050*/  ULEA UR8, UR7, UR8, 0x3 ;  /* 0x0000000807087291 */ /* 0x000fe2000f8e183f */
[----:B------:R-:W-:-:S03]  /*2060*/  ISETP.GT.U32.AND P1, PT, R19, 0x1, PT ;  /* 0x000000011300780c */ /* 0x000fc60003f24070 */
[----:B------:R-:W-:-:S04]  /*2070*/  UIADD3 UR8, UR8, 0x10, URZ ;  /* 0x0000001008087890 */ /* 0x000fc8000fffe03f */
[----:B------:R-:W-:-:S09]  /*2080*/  UPRMT UR8, URZ, 0x654, UR8 ;  /* 0x000006543f087896 */ /* 0x000fd20008000008 */
[----:B------:R-:W-:Y:S01]  /*2090*/  SYNCS.ARRIVE.TRANS64.RED.A1T0 RZ, [UR8], RZ ;  /* 0x000000ffffff79a7 */ /* 0x000fe20008100408 */
[----:B------:R-:W-:Y:S05]  /*20a0*/  @P1 BRA `(.L_x_24) ;  /* 0x0000000000041947 */ /* 0x000fea0003800000 */
[----:B------:R-:W-:Y:S01]  /*20b0*/  BPT.TRAP 0x1 ;  /* 0x000000040000795c */ /* 0x000fe20000300000 */
.L_x_24:
[----:B------:R-:W-:Y:S01]  /*20c0*/  UIADD3 UR6, UR6, 0x1, URZ ;  /* 0x0000000106067890 */ /* 0x000fe2000fffe03f */
[C---:B------:R-:W-:Y:S01]  /*20d0*/  ISETP.GT.AND P1, PT, R0.reuse, 0x1, PT ;  /* 0x000000010000780c */ /* 0x040fe20003f24270 */
[----:B------:R-:W-:Y:S01]  /*20e0*/  UIADD3 UR7, UR7, 0x1, URZ ;  /* 0x0000000107077890 */ /* 0x000fe2000fffe03f */
[----:B------:R-:W-:Y:S01]  /*20f0*/  VIADD R0, R0, 0xffffffff ;  /* 0xffffffff00007836 */ /* 0x000fe20000000000 */
[----:B------:R-:W-:Y:S02]  /*2100*/  UISETP.NE.AND UP0, UPT, UR6, 0x2, UPT ;  /* 0x000000020600788c */ /* 0x000fe4000bf05270 */
[----:B------:R-:W-:Y:S02]  /*2110*/  UISETP.NE.AND UP1, UPT, UR7, 0x2, UPT ;  /* 0x000000020700788c */ /* 0x000fe4000bf25270 */
[----:B------:R-:W-:Y:S02]  /*2120*/  USEL UR8, URZ, 0x1, UP0 ;  /* 0x000000013f087887 */ /* 0x000fe40008000000 */
[----:B------:R-:W-:-:S02]  /*2130*/  USEL UR6, UR6, URZ, UP0 ;  /* 0x0000003f06067287 */ /* 0x000fc40008000000 */
[----:B------:R-:W-:Y:S02]  /*2140*/  USEL UR7, UR7, URZ, UP1 ;  /* 0x0000003f07077287 */ /* 0x000fe40008800000 */
[----:B------:R-:W-:Y:S01]  /*2150*/  LOP3.LUT R5, R5, UR8, RZ, 0x3c, !PT ;  /* 0x0000000805057c12 */ /* 0x000fe2000f8e3cff */
[----:B------:R-:W-:Y:S09]  /*2160*/  @P1 BRA `(.L_x_25) ;  /* 0xfffffff400f01947 */ /* 0x000ff2000383ffff */
.L_x_18:
[----:B------:R-:W2:Y:S02]  /*2170*/  LDC R0, c[0x0][0x28c] ;  /* 0x0000a300ff007b82 */ /* 0x000ea40000000800 */
[----:B--2---:R-:W-:-:S13]  /*2180*/  ISETP.GE.AND P1, PT, R0, 0x1, PT ;  /* 0x000000010000780c */ /* 0x004fda0003f26270 */
[----:B------:R-:W-:Y:S05]  /*2190*/  @!P1 BRA `(.L_x_26) ;  /* 0x0000000000409947 */ /* 0x000fea0003800000 */
[----:B------:R-:W-:Y:S05]  /*21a0*/  @!P0 BRA `(.L_x_27) ;  /* 0x0000000000048947 */ /* 0x000fea0003800000 */
[----:B------:R-:W-:Y:S01]  /*21b0*/  BPT.TRAP 0x1 ;  /* 0x000000040000795c */ /* 0x000fe20000300000 */
.L_x_27:
[----:B------:R-:W2:Y:S01]  /*21c0*/  S2UR UR6, SR_CgaCtaId ;  /* 0x00000000000679c3 */ /* 0x000ea20000008800 */
[----:B------:R-:W-:Y:S01]  /*21d0*/  UISETP.LT.AND UP0, UPT, UR40, 0x1, UPT ;  /* 0x000000012800788c */ /* 0x000fe2000bf01270 */
[----:B------:R-:W-:Y:S01]  /*21e0*/  ISETP.GT.U32.AND P0, PT, R19, 0x1, PT ;  /* 0x000000011300780c */ /* 0x000fe20003f04070 */
[----:B------:R-:W-:Y:S02]  /*21f0*/  UMOV UR5, 0x400 ;  /* 0x0000040000057882 */ /* 0x000fe40000000000 */
[----:B------:R-:W-:-:S04]  /*2200*/  USEL UR4, UR40, 0x1, UP0 ;  /* 0x0000000128047887 */ /* 0x000fc80008000000 */
[----:B------:R-:W-:-:S04]  /*2210*/  UIADD3 UR4, UR39, UR40, -UR4 ;  /* 0x0000002827047290 */ /* 0x000fc8000fffe804 */
[----:B------:R-:W-:-:S04]  /*2220*/  USHF.L.U32 UR4, UR4, 0x3, URZ ;  /* 0x0000000304047899 */ /* 0x000fc8000800063f */
[----:B------:R-:W-:Y:S02]  /*2230*/  ULOP3.LUT UR4, UR4, 0x8, URZ, 0xc0, !UPT ;  /* 0x0000000804047892 */ /* 0x000fe4000f8ec03f */
[----:B--2---:R-:W-:-:S04]  /*2240*/  ULEA UR5, UR6, UR5, 0x18 ;  /* 0x0000000506057291 */ /* 0x004fc8000f8ec03f */
[----:B------:R-:W-:-:S04]  /*2250*/  UIADD3 UR4, UR5, 0x10, UR4 ;  /* 0x0000001005047890 */ /* 0x000fc8000fffe004 */
[----:B------:R-:W-:-:S09]  /*2260*/  UPRMT UR4, URZ, 0x654, UR4 ;  /* 0x000006543f047896 */ /* 0x000fd20008000004 */
[----:B------:R-:W-:Y:S01]  /*2270*/  SYNCS.ARRIVE.TRANS64.RED.A1T0 RZ, [UR4], RZ ;  /* 0x000000ffffff79a7 */ /* 0x000fe20008100404 */
[----:B------:R-:W-:Y:S05]  /*2280*/  @P0 BRA `(.L_x_26) ;  /* 0x0000000000040947 */ /* 0x000fea0003800000 */
[----:B------:R-:W-:Y:S01]  /*2290*/  BPT.TRAP 0x1 ;  /* 0x000000040000795c */ /* 0x000fe20000300000 */
.L_x_26:
[----:B------:R-:W2:Y:S01]  /*22a0*/  LDC R6, c[0x0][0x288] ;  /* 0x0000a200ff067b82 */ /* 0x000ea20000000800 */
[----:B01----:R-:W-:Y:S01]  /*22b0*/  LOP3.LUT R4, R18, 0x60, RZ, 0xc0, !PT ;  /* 0x0000006012047812 */ /* 0x003fe200078ec0ff */
[----:B------:R-:W-:Y:S01]  /*22c0*/  UIADD3 UR39, UR40, UR39, URZ ;  /* 0x0000002728277290 */ /* 0x000fe2000fffe03f */
[----:B------:R-:W-:Y:S01]  /*22d0*/  LOP3.LUT R0, R22, 0x1, RZ, 0xc0, !PT ;  /* 0x0000000116007812 */ /* 0x000fe200078ec0ff */
[----:B------:R-:W-:Y:S01]  /*22e0*/  IMAD.SHL.U32 R13, R153, 0x80, RZ ;  /* 0x00000080990d7824 */ /* 0x000fe200078e00ff */
[----:B------:R-:W-:Y:S01]  /*22f0*/  SHF.R.U32.HI R3, RZ, 0x2, R18 ;  /* 0x00000002ff037819 */ /* 0x000fe20000011612 */
[----:B------:R-:W-:Y:S01]  /*2300*/  USHF.R.U32.HI UR4, URZ, 0x1, UR39 ;  /* 0x000000013f047899 */ /* 0x000fe20008011627 */
[----:B------:R-:W-:Y:S01]  /*2310*/  SHF.R.U32.HI R10, RZ, 0x1, R4 ;  /* 0x00000001ff0a7819 */ /* 0x000fe20000011604 */
[----:B------:R-:W-:Y:S01]  /*2320*/  IMAD.SHL.U32 R4, R0, 0x40, RZ ;  /* 0x0000004000047824 */ /* 0x000fe200078e00ff */
[----:B------:R-:W-:Y:S01]  /*2330*/  LOP3.LUT R3, R3, 0x7, RZ, 0xc0, !PT ;  /* 0x0000000703037812 */ /* 0x000fe200078ec0ff */
[----:B------:R-:W-:Y:S01]  /*2340*/  IMAD.SHL.U32 R15, R152, 0x100, RZ ;  /* 0x00000100980f7824 */ /* 0x000fe200078e00ff */
[----:B------:R-:W-:Y:S01]  /*2350*/  ULOP3.LUT UR4, UR4, 0x1, URZ, 0xc0, !UPT ;  /* 0x0000000104047892 */ /* 0x000fe2000f8ec03f */
[----:B------:R-:W-:Y:S01]  /*2360*/  SHF.R.S32.HI R21, RZ, 0x1f, R23 ;  /* 0x0000001fff157819 */ /* 0x000fe20000011417 */
[----:B------:R-:W-:Y:S01]  /*2370*/  ULDC UR8, c[0x0][0x284] ;  /* 0x0000a10000087ab9 */ /* 0x000fe20000000800 */
[--C-:B------:R-:W-:Y:S01]  /*2380*/  IADD3 R5, RZ, -R10, -R3.reuse ;  /* 0x8000000aff057210 */ /* 0x100fe20007ffe803 */
[----:B------:R-:W-:Y:S01]  /*2390*/  UISETP.GT.U32.AND UP1, UPT, UR39, 0x1, UPT ;  /* 0x000000012700788c */ /* 0x000fe2000bf24070 */
[----:B------:R-:W-:Y:S01]  /*23a0*/  LOP3.LUT R3, R4, 0x40, R3, 0xe2, !PT ;  /* 0x0000004004037812 */ /* 0x000fe200078ee203 */
[----:B------:R-:W-:Y:S01]  /*23b0*/  UISETP.NE.U32.AND UP0, UPT, UR4, 0x1, UPT ;  /* 0x000000010400788c */ /* 0x000fe2000bf05070 */
[----:B------:R-:W-:Y:S01]  /*23c0*/  LOP3.LUT R4, R18, 0x3, RZ, 0xc0, !PT ;  /* 0x0000000312047812 */ /* 0x000fe200078ec0ff */
[----:B------:R-:W-:Y:S01]  /*23d0*/  ULDC.64 UR6, c[0x0][0x5d0] ;  /* 0x0001740000067ab9 */ /* 0x000fe20000000a00 */
[----:B------:R-:W-:Y:S01]  /*23e0*/  UISETP.LT.U32.AND UP1, UPT, UR40, 0x2, UP1 ;  /* 0x000000022800788c */ /* 0x000fe20008f21070 */
[----:B------:R-:W-:Y:S01]  /*23f0*/  IMAD.WIDE R8, R152, 0x100, RZ ;  /* 0x0000010098087825 */ /* 0x000fe200078e02ff */
[----:B------:R-:W-:Y:S01]  /*2400*/  UISETP.GT.U32.AND UP0, UPT, UR40, 0x1, !UP0 ;  /* 0x000000012800788c */ /* 0x000fe2000c704070 */
[----:B--2---:R-:W-:-:S02]  /*2410*/  ISETP.GE.AND P0, PT, R13, R6, PT ;  /* 0x000000060d00720c */ /* 0x004fc40003f06270 */
[----:B------:R-:W-:Y:S01]  /*2420*/  IMAD R12, R4, -0x2, R6 ;  /* 0xfffffffe040c7824 */ /* 0x000fe200078e0206 */
[----:B------:R-:W-:Y:S01]  /*2430*/  SHF.L.U32 R6, R18, 0x1, RZ ;  /* 0x0000000112067819 */ /* 0x000fe200000006ff */
[----:B------:R-:W-:Y:S01]  /*2440*/  IMAD R4, R21, UR6, RZ ;  /* 0x0000000615047c24 */ /* 0x000fe2000f8e02ff */
[----:B------:R-:W-:Y:S01]  /*2450*/  ISETP.GE.OR P0, PT, R15, UR8, P0 ;  /* 0x000000080f007c0c */ /* 0x000fe20008706670 */
[----:B------:R-:W-:Y:S01]  /*2460*/  IMAD R0, R0, -0x40, R5 ;  /* 0xffffffc000007824 */ /* 0x000fe200078e0205 */
[----:B------:R-:W-:Y:S01]  /*2470*/  LOP3.LUT R6, R13, 0x6, R6, 0xf8, !PT ;  /* 0x000000060d067812 */ /* 0x000fe200078ef806 */
[----:B------:R-:W-:Y:S01]  /*2480*/  USEL UR5, URZ, 0x1, !UP1 ;  /* 0x000000013f057887 */ /* 0x000fe2000c800000 */
[----:B------:R-:W-:Y:S01]  /*2490*/  IMAD R11, R23, UR7, R4 ;  /* 0x00000007170b7c24 */ /* 0x000fe2000f8e0204 */
[----:B------:R-:W-:Y:S01]  /*24a0*/  USEL UR4, URZ, 0x1, !UP0 ;  /* 0x000000013f047887 */ /* 0x000fe2000c000000 */
[----:B------:R-:W-:Y:S01]  /*24b0*/  SHF.R.S32.HI R7, RZ, 0x1f, R6 ;  /* 0x0000001fff077819 */ /* 0x000fe20000011406 */
[----:B------:R-:W-:Y:S01]  /*24c0*/  ULOP3.LUT UR39, UR39, 0x1, URZ, 0xc0, !UPT ;  /* 0x0000000127277892 */ /* 0x000fe2000f8ec03f */
[----:B------:R-:W-:Y:S01]  /*24d0*/  LOP3.LUT R153, R8, R3, R10, 0xfe, !PT ;  /* 0x0000000308997212 */ /* 0x000fe200078efe0a */
[----:B------:R-:W-:Y:S01]  /*24e0*/  ULOP3.LUT UR38, UR4, UR38, UR5, 0x96, !UPT ;  /* 0x0000002604267292 */ /* 0x000fe2000f8e9605 */
[----:B------:R-:W-:Y:S01]  /*24f0*/  IADD3 R3, -R15, UR8, R0 ;  /* 0x000000080f037c10 */ /* 0x000fe2000fffe100 */
[----:B------:R-:W-:-:S04]  /*2500*/  IMAD.WIDE.U32 R4, R23, UR6, R6 ;  /* 0x0000000617047c25 */ /* 0x000fc8000f8e0006 */
[----:B------:R-:W-:Y:S02]  /*2510*/  IMAD.IADD R11, R5, 0x1, R11 ;  /* 0x00000001050b7824 */ /* 0x000fe400078e020b */
[----:B------:R-:W-:Y:S02]  /*2520*/  IMAD.IADD R0, R12, 0x1, -R13 ;  /* 0x000000010c007824 */ /* 0x000fe400078e0a0d */
[----:B------:R-:W-:Y:S02]  /*2530*/  IMAD.MOV.U32 R152, RZ, RZ, -0x1 ;  /* 0xffffffffff987424 */ /* 0x000fe400078e00ff */
[----:B------:R-:W-:Y:S01]  /*2540*/  IMAD.MOV.U32 R10, RZ, RZ, R4 ;  /* 0x000000ffff0a7224 */ /* 0x000fe200078e0004 */
[----:B------:R-:W-:Y:S06]  /*2550*/  @P0 BRA `(.L_x_28) ;  /* 0x00000084006c0947 */ /* 0x000fec0003800000 */
[----:B------:R-:W0:Y:S01]  /*2560*/  LDC.64 R4, c[0x0][0x5c8] ;  /* 0x00017200ff047b82 */ /* 0x000e220000000a00 */
[----:B-----5:R-:W-:Y:S01]  /*2570*/  FSETP.NEU.AND P0, PT, R155, RZ, PT ;  /* 0x000000ff9b00720b */ /* 0x020fe20003f0d000 */
[----:B------:R-:W-:Y:S01]  /*2580*/  BSSY B0, `(.L_x_28) ;  /* 0x0000858000007945 */ /* 0x000fe20003800000 */
[----:B------:R-:W-:-:S04]  /*2590*/  ISETP.GT.AND P3, PT, R3, RZ, PT ;  /* 0x000000ff0300720c */ /* 0x000fc80003f64270 */
[----:B------:R-:W-:Y:S01]  /*25a0*/  ISETP.GT.AND P1, PT, R0, RZ, P3 ;  /* 0x000000ff0000720c */ /* 0x000fe20001f24270 */
[-C--:B0-----:R-:W-:Y:S02]  /*25b0*/  IMAD R12, R9, R4.reuse, RZ ;  /* 0x00000004090c7224 */ /* 0x081fe400078e02ff */
[----:B------:R-:W-:-:S04]  /*25c0*/  IMAD.WIDE.U32 R166, R153, R4, R10 ;  /* 0x0000000499a67225 */ /* 0x000fc800078e000a */
[----:B------:R-:W-:-:S04]  /*25d0*/  IMAD R11, R153, R5, R12 ;  /* 0x00000005990b7224 */ /* 0x000fc800078e020c */
[----:B------:R-:W-:Y:S01]  /*25e0*/  IMAD.IADD R169, R167, 0x1, R11 ;  /* 0x00000001a7a97824 */ /* 0x000fe200078e020b */
[----:B------:R-:W-:Y:S06]  /*25f0*/  @!P0 BRA `(.L_x_29) ;  /* 0x00000060000c8947 */ /* 0x000fec0003800000 */
[----:B------:R-:W0:Y:S01]  /*2600*/  LDC.64 R12, c[0x0][0x5b8] ;  /* 0x00016e00ff0c7b82 */ /* 0x000e220000000a00 */
[----:B------:R-:W-:-:S07]  /*2610*/  ULDC.64 UR4, c[0x0][0x5c0] ;  /* 0x0001700000047ab9 */ /* 0x000fce0000000a00 */
[----:B------:R-:W1:Y:S08]  /*2620*/  LDC.64 R14, c[0x0][0x5b0] ;  /* 0x00016c00ff0e7b82 */ /* 0x000e700000000a00 */
[----:B------:R-:W2:Y:S01]  /*2630*/  LDC.64 R10, c[0x0][0x5a8] ;  /* 0x00016a00ff0a7b82 */ /* 0x000ea20000000a00 */
[----:B0-----:R-:W-:-:S04]  /*2640*/  IMAD R20, R21, R12, RZ ;  /* 0x0000000c15147224 */ /* 0x001fc800078e02ff */
[C---:B------:R-:W-:Y:S02]  /*2650*/  IMAD R13, R23.reuse, R13, R20 ;  /* 0x0000000d170d7224 */ /* 0x040fe400078e0214 */
[----:B------:R-:W-:-:S04]  /*2660*/  IMAD.WIDE.U32 R20, R23, R12, R6 ;  /* 0x0000000c17147225 */ /* 0x000fc800078e0006 */
[----:B-1----:R-:W-:Y:S01]  /*2670*/  IMAD R156, R9, R14, RZ ;  /* 0x0000000e099c7224 */ /* 0x002fe200078e02ff */
[----:B------:R-:W-:-:S03]  /*2680*/  IADD3 R157, R21, R13, RZ ;  /* 0x0000000d159d7210 */ /* 0x000fc60007ffe0ff */
[----:B------:R-:W-:Y:S02]  /*2690*/  IMAD R167, R153, R15, R156 ;  /* 0x0000000f99a77224 */ /* 0x000fe400078e029c */
[----:B------:R-:W-:-:S04]  /*26a0*/  IMAD.MOV.U32 R156, RZ, RZ, R20 ;  /* 0x000000ffff9c7224 */ /* 0x000fc800078e0014 */
[----:B------:R-:W-:-:S04]  /*26b0*/  IMAD.WIDE.U32 R158, R153, R14, R156 ;  /* 0x0000000e999e7225 */ /* 0x000fc800078e009c */
[----:B------:R-:W-:Y:S01]  /*26c0*/  IMAD.IADD R159, R159, 0x1, R167 ;  /* 0x000000019f9f7824 */ /* 0x000fe200078e02a7 */
[----:B--2---:R-:W-:-:S04]  /*26d0*/  LEA R160, P0, R158, R10, 0x1 ;  /* 0x0000000a9ea07211 */ /* 0x004fc800078008ff */
[----:B------:R-:W-:-:S05]  /*26e0*/  LEA.HI.X R161, R158, R11, R159, 0x1, P0 ;  /* 0x0000000b9ea17211 */ /* 0x000fca00000f0c9f */
[----:B------:R-:W2:Y:S01]  /*26f0*/  @P1 LDG.E.LTC128B.U16 R165, desc[UR36][R160.64] ;  /* 0x00000024a0a51981 */ /* 0x000ea2000c1e1520 */
[----:B------:R-:W-:Y:S01]  /*2700*/  IMAD.WIDE.U32 R162, R153, R14, R6 ;  /* 0x0000000e99a27225 */ /* 0x000fe200078e0006 */
[----:B------:R-:W-:Y:S01]  /*2710*/  ISETP.GT.AND P2, PT, R0, 0x1, P3 ;  /* 0x000000010000780c */ /* 0x000fe20001f44270 */
[----:B------:R-:W-:Y:S02]  /*2720*/  BSSY B1, `(.L_x_30) ;  /* 0x0000012000017945 */ /* 0x000fe40003800000 */
[----:B------:R-:W-:Y:S02]  /*2730*/  IMAD.IADD R163, R167, 0x1, R163 ;  /* 0x00000001a7a37824 */ /* 0x000fe400078e02a3 */
[----:B------:R-:W-:-:S04]  /*2740*/  IMAD.WIDE.U32 R162, R23, R12, R162 ;  /* 0x0000000c17a27225 */ /* 0x000fc800078e00a2 */
[----:B--2---:R-:W-:-:S05]  /*2750*/  HADD2.F32 R158, -RZ, R165.H0_H0 ;  /* 0x200000a5ff9e7230 */ /* 0x004fca0000004100 */
[----:B------:R-:W-:Y:S01]  /*2760*/  FMUL R159, R158, R155 ;  /* 0x0000009b9e9f7220 */ /* 0x000fe20000400000 */
[----:B------:R-:W-:-:S03]  /*2770*/  LEA R158, P0, R166, UR4, 0x1 ;  /* 0x00000004a69e7c11 */ /* 0x000fc6000f8008ff */
[----:B------:R-:W-:Y:S01]  /*2780*/  FFMA R159, R88, R154, R159 ;  /* 0x0000009a589f7223 */ /* 0x000fe2000000009f */
[----:B------:R-:W-:-:S04]  /*2790*/  IMAD.IADD R88, R13, 0x1, R163 ;  /* 0x000000010d587824 */ /* 0x000fc800078e02a3 */
[----:B------:R-:W-:Y:S02]  /*27a0*/  F2FP.F16.F32.PACK_AB R161, RZ, R159 ;  /* 0x0000009fffa1723e */ /* 0x000fe400000000ff */
[----:B------:R-:W-:Y:S02]  /*27b0*/  LEA.HI.X R159, R166, UR5, R169, 0x1, P0 ;  /* 0x00000005a69f7c11 */ /* 0x000fe400080f0ca9 */
[----:B------:R-:W-:Y:S02]  /*27c0*/  PRMT R163, R161, 0x7610, R163 ;  /* 0x00007610a1a37816 */ /* 0x000fe400000000a3 */
[----:B------:R-:W-:-:S03]  /*27d0*/  LEA R160, P0, R162, R10, 0x1 ;  /* 0x0000000aa2a07211 */ /* 0x000fc600078008ff */
[----:B------:R0:W-:Y:S01]  /*27e0*/  @P1 STG.E.U16 desc[UR36][R158.64], R163 ;  /* 0x000000a39e001986 */ /* 0x0001e2000c101524 */
[----:B------:R-:W-:Y:S01]  /*27f0*/  LEA.HI.X R161, R162, R11, R88, 0x1, P0 ;  /* 0x0000000ba2a17211 */ /* 0x000fe200000f0c58 */
[C---:B------:R-:W-:Y:S01]  /*2800*/  IMAD.SHL.U32 R162, R14.reuse, 0x8, RZ ;  /* 0x000000080ea27824 */ /* 0x040fe200078e00ff */
[----:B0-----:R-:W-:Y:S01]  /*2810*/  SHF.L.U64.HI R163, R14, 0x3, R15 ;  /* 0x000000030ea37819 */ /* 0x001fe2000001020f */
[----:B------:R-:W-:Y:S06]  /*2820*/  @!P2 BRA `(.L_x_31) ;  /* 0x000000000004a947 */ /* 0x000fec0003800000 */
[----:B------:R0:W5:Y:S02]  /*2830*/  LDG.E.LTC128B.U16 R165, desc[UR36][R160.64+0x2] ;  /* 0x00000224a0a57981 */ /* 0x000164000c1e1520 */
.L_x_31:
[----:B------:R-:W-:Y:S05]  /*2840*/  BSYNC B1 ;  /* 0x0000000000017941 */ /* 0x000fea0003800000 */
.L_x_30:
[----:B-----5:R-:W-:Y:S01]  /*2850*/  HADD2.F32 R88, -RZ, R165.H0_H0 ;  /* 0x200000a5ff587230 */ /* 0x020fe20000004100 */
[----:B------:R-:W-:Y:S01]  /*2860*/  ISETP.GT.AND P0, PT, R3, 0x8, PT ;  /* 0x000000080300780c */ /* 0x000fe20003f04270 */
[----:B------:R-:W-:Y:S01]  /*2870*/  IMAD.WIDE.U32 R170, R153, R14, R162 ;  /* 0x0000000e99aa7225 */ /* 0x000fe200078e00a2 */
[----:B------:R-:W-:-:S03]  /*2880*/  PRMT R172, R165, 0x7610, R172 ;  /* 0x00007610a5ac7816 */ /* 0x000fc600000000ac */
[----:B------:R-:W-:Y:S01]  /*2890*/  FMUL R88, R88, R155 ;  /* 0x0000009b58587220 */ /* 0x000fe20000400000 */
[----:B------:R-:W-:Y:S01]  /*28a0*/  IMAD.IADD R169, R167, 0x1, R171 ;  /* 0x00000001a7a97824 */ /* 0x000fe200078e02ab */
[----:B------:R-:W-:Y:S02]  /*28b0*/  IADD3 R166, P4, R20, R170, RZ ;  /* 0x000000aa14a67210 */ /* 0x000fe40007f9e0ff */
[----:B------:R-:W-:Y:S01]  /*28c0*/  FFMA R89, R89, R154, R88 ;  /* 0x0000009a59597223 */ /* 0x000fe20000000058 */
[----:B------:R-:W-:Y:S02]  /*28d0*/  ISETP.GT.AND P1, PT, R0, RZ, P0 ;  /* 0x000000ff0000720c */ /* 0x000fe40000724270 */
[----:B------:R-:W-:Y:S02]  /*28e0*/  IADD3.X R167, R169, R157, RZ, P4, !PT ;  /* 0x0000009da9a77210 */ /* 0x000fe400027fe4ff */
[----:B------:R-:W-:Y:S02]  /*28f0*/  F2FP.F16.F32.PACK_AB R168, RZ, R89 ;  /* 0x00000059ffa8723e */ /* 0x000fe400000000ff */
[----:B------:R-:W-:-:S02]  /*2900*/  LEA R88, P4, R166, R10, 0x1 ;  /* 0x0000000aa6587211 */ /* 0x000fc400078808ff */
[----:B------:R-:W-:Y:S02]  /*2910*/  PRMT R171, R168, 0x7610, R171 ;  /* 0x00007610a8ab7816 */ /* 0x000fe400000000ab */
[----:B------:R-:W-:-:S03]  /*2920*/  LEA.HI.X R89, R166, R11, R167, 0x1, P4 ;  /* 0x0000000ba6597211 */ /* 0x000fc600020f0ca7 */
[----:B------:R1:W-:Y:S04]  /*2930*/  @P2 STG.E.U16 desc[UR36][R158.64+0x2], R171 ;  /* 0x000002ab9e002986 */ /* 0x0003e8000c101524 */
[----:B------:R2:W3:Y:S01]  /*2940*/  @P1 LDG.E.LTC128B.U16 R172, desc[UR36][R88.64] ;  /* 0x0000002458ac1981 */ /* 0x0004e2000c1e1520 */
[----:B------:R-:W-:Y:S01]  /*2950*/  IMAD.SHL.U32 R165, R4, 0x10, RZ ;  /* 0x0000001004a57824 */ /* 0x000fe200078e00ff */
[----:B------:R-:W-:Y:S01]  /*2960*/  IADD3 R170, P2, R6, R170, RZ ;  /* 0x000000aa06aa7210 */ /* 0x000fe20007f5e0ff */
[----:B------:R-:W-:Y:S03]  /*2970*/  BSSY B1, `(.L_x_32) ;  /* 0x0000011000017945 */ /* 0x000fe60003800000 */
[----:B------:R-:W-:Y:S01]  /*2980*/  IADD3 R168, P4, R165, R158, RZ ;  /* 0x0000009ea5a87210 */ /* 0x000fe20007f9e0ff */
[----:B-1----:R-:W-:Y:S01]  /*2990*/  IMAD.X R171, R7, 0x1, R169, P2 ;  /* 0x0000000107ab7824 */ /* 0x002fe200010e06a9 */
[----:B------:R-:W-:Y:S01]  /*29a0*/  ISETP.GT.AND P2, PT, R0, 0x1, P0 ;  /* 0x000000010000780c */ /* 0x000fe20000744270 */
[----:B------:R-:W-:-:S03]  /*29b0*/  IMAD.WIDE.U32 R170, R23, R12, R170 ;  /* 0x0000000c17aa7225 */ /* 0x000fc600078e00aa */
[----:B--2---:R-:W-:Y:S01]  /*29c0*/  LEA R88, P5, R170, R10, 0x1 ;  /* 0x0000000aaa587211 */ /* 0x004fe200078a08ff */
[----:B---3--:R-:W-:-:S05]  /*29d0*/  HADD2.F32 R166, -RZ, R172.H0_H0 ;  /* 0x200000acffa67230 */ /* 0x008fca0000004100 */
[----:B------:R-:W-:Y:S01]  /*29e0*/  FMUL R167, R166, R155 ;  /* 0x0000009ba6a77220 */ /* 0x000fe20000400000 */
[----:B------:R-:W-:-:S03]  /*29f0*/  IMAD.IADD R166, R13, 0x1, R171 ;  /* 0x000000010da67824 */ /* 0x000fc600078e02ab */
[----:B------:R-:W-:Y:S01]  /*2a00*/  FFMA R90, R90, R154, R167 ;  /* 0x0000009a5a5a7223 */ /* 0x000fe200000000a7 */
[----:B------:R-:W-:Y:S02]  /*2a10*/  SHF.L.U64.HI R167, R4, 0x4, R5 ;  /* 0x0000000404a77819 */ /* 0x000fe40000010205 */
[----:B------:R-:W-:Y:S02]  /*2a20*/  LEA.HI.X R89, R170, R11, R166, 0x1, P5 ;  /* 0x0000000baa597211 */ /* 0x000fe400028f0ca6 */
[----:B------:R-:W-:Y:S01]  /*2a30*/  F2FP.F16.F32.PACK_AB R90, RZ, R90 ;  /* 0x0000005aff5a723e */ /* 0x000fe200000000ff */
[----:B------:R-:W-:-:S05]  /*2a40*/  IMAD.X R169, R167, 0x1, R159, P4 ;  /* 0x00000001a7a97824 */ /* 0x000fca00020e069f */
[----:B------:R1:W-:Y:S01]  /*2a50*/  @P1 STG.E.U16 desc[UR36][R168.64], R90 ;  /* 0x0000005aa8001986 */ /* 0x0003e2000c101524 */
[----:B------:R-:W-:Y:S05]  /*2a60*/  @!P2 BRA `(.L_x_33) ;  /* 0x000000000004a947 */ /* 0x000fea0003800000 */
[----:B------:R2:W5:Y:S02]  /*2a70*/  LDG.E.LTC128B.U16 R172, desc[UR36][R88.64+0x2] ;  /* 0x0000022458ac7981 */ /* 0x000564000c1e1520 */
.L_x_33:
[----:B------:R-:W-:Y:S05]  /*2a80*/  BSYNC B1 ;  /* 0x0000000000017941 */ /* 0x000fea0003800000 */
.L_x_32:
[----:B-1---5:R-:W-:Y:S01]  /*2a90*/  HADD2.F32 R90, -RZ, R172.H0_H0 ;  /* 0x200000acff5a7230 */ /* 0x022fe20000004100 */
[----:B------:R-:W-:Y:S01]  /*2aa0*/  ISETP.GT.AND P1, PT, R0, 0x8, P3 ;  /* 0x000000080000780c */ /* 0x000fe20001f24270 */
[----:B------:R-:W-:Y:S03]  /*2ab0*/  BSSY B1, `(.L_x_34) ;  /* 0x000000a000017945 */ /* 0x000fe60003800000 */
[----:B------:R-:W-:-:S04]  /*2ac0*/  FMUL R90, R90, R155 ;  /* 0x0000009b5a5a7220 */ /* 0x000fc80000400000 */
[----:B------:R-:W-:Y:S01]  /*2ad0*/  FFMA R90, R91, R154, R90 ;  /* 0x0000009a5b5a7223 */ /* 0x000fe2000000005a */
[----:B------:R-:W-:-:S04]  /*2ae0*/  @P2 IMAD.MOV.U32 R91, RZ, RZ, R169 ;  /* 0x000000ffff5b2224 */ /* 0x000fc800078e00a9 */
[----:B------:R-:W-:-:S04]  /*2af0*/  F2FP.F16.F32.PACK_AB R90, RZ, R90 ;  /* 0x0000005aff5a723e */ /* 0x000fc800000000ff */
[----:B------:R-:W-:Y:S01]  /*2b00*/  PRMT R166, R90, 0x7610, R166 ;  /* 0x000076105aa67816 */ /* 0x000fe200000000a6 */
[----:B------:R-:W-:-:S05]  /*2b10*/  @P2 IMAD.MOV.U32 R90, RZ, RZ, R168 ;  /* 0x000000ffff5a2224 */ /* 0x000fca00078e00a8 */
[----:B------:R1:W-:Y:S01]  /*2b20*/  @P2 STG.E.U16 desc[UR36][R90.64+0x2], R166 ;  /* 0x000002a65a002986 */ /* 0x0003e2000c101524 */
[----:B------:R-:W-:Y:S05]  /*2b30*/  @!P1 BRA `(.L_x_35) ;  /* 0x0000000000049947 */ /* 0x000fea0003800000 */
[----:B------:R3:W5:Y:S02]  /*2b40*/  LDG.E.LTC128B.U16 R172, desc[UR36][R160.64+0x10] ;  /* 0x00001024a0ac7981 */ /* 0x000764000c1e1520 */
.L_x_35:
[----:B------:R-:W-:Y:S05]  /*2b50*/  BSYNC B1 ;  /* 0x0000000000017941 */ /* 0x000fea0003800000 */
.L_x_34:
[----:B-1---5:R-:W-:Y:S01]  /*2b60*/  HADD2.F32 R90, -RZ, R172.H0_H0 ;  /* 0x200000acff5a7230 */ /* 0x022fe20000004100 */
[----:B------:R-:W-:Y:S01]  /*2b70*/  ISETP.GT.AND P2, PT, R0, 0x9, P3 ;  /* 0x000000090000780c */ /* 0x000fe20001f44270 */
[----:B------:R-:W-:Y:S03]  /*2b80*/  BSSY B1, `(.L_x_36) ;  /* 0x000000a000017945 */ /* 0x000fe60003800000 */
[----:B------:R-:W-:Y:S01]  /*2b90*/  FMUL R91, R90, R155 ;  /* 0x0000009b5a5b7220 */ /* 0x000fe20000400000 */
[----:B------:R-:W-:-:S03]  /*2ba0*/  @P1 MOV R90, R158 ;  /* 0x0000009e005a1202 */ /* 0x000fc60000000f00 */
[----:B------:R-:W-:-:S05]  /*2bb0*/  FFMA R91, R92, R154, R91 ;  /* 0x0000009a5c5b7223 */ /* 0x000fca000000005b */
[----:B------:R-:W-:-:S04]  /*2bc0*/  F2FP.F16.F32.PACK_AB R91, RZ, R91 ;  /* 0x0000005bff5b723e */ /* 0x000fc800000000ff */
[----:B------:R-:W-:Y:S01]  /*2bd0*/  PRMT R92, R91, 0x7610, R92 ;  /* 0x000076105b5c7816 */ /* 0x000fe2000000005c */
[----:B------:R-:W-:-:S05]  /*2be0*/  @P1 IMAD.MOV.U32 R91, RZ, RZ, R159 ;  /* 0x000000ffff5b1224 */ /* 0x000fca00078e009f */
[----:B------:R1:W-:Y:S01]  /*2bf0*/  @P1 STG.E.U16 desc[UR36][R90.64+0x10], R92 ;  /* 0x0000105c5a001986 */ /* 0x0003e2000c101524 */
[----:B------:R-:W-:Y:S05]  /*2c00*/  @!P2 BRA `(.L_x_37) ;  /* 0x000000000004a947 */ /* 0x000fea0003800000 */
[----:B------:R4:W5:Y:S02]  /*2c10*/  LDG.E.LTC128B.U16 R172, desc[UR36][R160.64+0x12] ;  /* 0x00001224a0ac7981 */ /* 0x000964000c1e1520 */
.L_x_37:
[----:B------:R-:W-:Y:S05]  /*2c20*/  BSYNC B1 ;  /* 0x0000000000017941 */ /* 0x000fea0003800000 */
.L_x_36:
[----:B-1---5:R-:W-:Y:S01]  /*2c30*/  HADD2.F32 R90, -RZ, R172.H0_H0 ;  /* 0x200000acff5a7230 */ /* 0x022fe20000004100 */
[----:B------:R-:W-:Y:S01]  /*2c40*/  ISETP.GT.AND P1, PT, R0, 0x8, P0 ;  /* 0x000000080000780c */ /* 0x000fe20000724270 */
[----:B------:R-:W-:Y:S01]  /*2c50*/  @P2 IMAD.MOV.U32 R91, RZ, RZ, R159 ;  /* 0x000000ffff5b2224 */ /* 0x000fe200078e009f */
[----:B------:R-:W-:Y:S02]  /*2c60*/  BSSY B1, `(.L_x_38) ;  /* 0x0000009000017945 */ /* 0x000fe40003800000 */
[----:B------:R-:W-:-:S04]  /*2c70*/  FMUL R90, R90, R155 ;  /* 0x0000009b5a5a7220 */ /* 0x000fc80000400000 */
[----:B------:R-:W-:-:S05]  /*2c80*/  FFMA R90, R93, R154, R90 ;  /* 0x0000009a5d5a7223 */ /* 0x000fca000000005a */
[----:B------:R-:W-:-:S04]  /*2c90*/  F2FP.F16.F32.PACK_AB R90, RZ, R90 ;  /* 0x0000005aff5a723e */ /* 0x000fc800000000ff */
[----:B------:R-:W-:Y:S01]  /*2ca0*/  PRMT R92, R90, 0x7610, R92 ;  /* 0x000076105a5c7816 */ /* 0x000fe2000000005c */
[----:B------:R-:W-:-:S05]  /*2cb0*/  @P2 IMAD.MOV.U32 R90, RZ, RZ, R158 ;  /* 0x000000ffff5a2224 */ /* 0x000fca00078e009e */
[----:B------:R1:W-:Y:S01]  /*2cc0*/  @P2 STG.E.U16 desc[UR36][R90.64+0x12], R92 ;  /* 0x0000125c5a002986 */ /* 0x0003e2000c101524 */
[----:B------:R-:W-:Y:S05]  /*2cd0*/  @!P1 BRA `(.L_x_39) ;  /* 0x0000000000049947 */ /* 0x000fea0003800000 */
[----:B------:R0:W5:Y:S02]  /*2ce0*/  LDG.E.LTC128B.U16 R172, desc[UR36][R88.64+0x10] ;  /* 0x0000102458ac7981 */ /* 0x000164000c1e1520 */
.L_x_39:
[----:B------:R-:W-:Y:S05]  /*2cf0*/  BSYNC B1 ;  /* 0x0000000000017941 */ /* 0x000fea0003800000 */
.L_x_38:
[----:B-1---5:R-:W-:Y:S01]  /*2d00*/  HADD2.F32 R90, -RZ, R172.H0_H0 ;  /* 0x200000acff5a7230 */ /* 0x022fe20000004100 */
[----:B------:R-:W-:Y:S01]  /*2d10*/  ISETP.GT.AND P2, PT, R0, 0x9, P0 ;  /* 0x000000090000780c */ /* 0x000fe20000744270 */
[----:B------:R-:W-:Y:S03]  /*2d20*/  BSSY B1, `(.L_x_40) ;  /* 0x000000a000017945 */ /* 0x000fe60003800000 */
[----:B------:R-:W-:Y:S01]  /*2d30*/  FMUL R91, R90, R155 ;  /* 0x0000009b5a5b7220 */ /* 0x000fe20000400000 */
[----:B------:R-:W-:-:S03]  /*2d40*/  @P1 IMAD.MOV.U32 R90, RZ, RZ, R168 ;  /* 0x000000ffff5a1224 */ /* 0x000fc600078e00a8 */
[----:B------:R-:W-:-:S05]  /*2d50*/  FFMA R91, R94, R154, R91 ;  /* 0x0000009a5e5b7223 */ /* 0x000fca000000005b */
[----:B------:R-:W-:-:S04]  /*2d60*/  F2FP.F16.F32.PACK_AB R91, RZ, R91 ;  /* 0x0000005bff5b723e */ /* 0x000fc800000000ff */
[----:B------:R-:W-:Y:S01]  /*2d70*/  PRMT R92, R91, 0x7610, R92 ;  /* 0x000076105b5c7816 */ /* 0x000fe2000000005c */
[----:B------:R-:W-:-:S05]  /*2d80*/  @P1 IMAD.MOV.U32 R91, RZ, RZ, R169 ;  /* 0x000000ffff5b1224 */ /* 0x000fca00078e00a9 */
[----:B------:R1:W-:Y:S01]  /*2d90*/  @P1 STG.E.U16 desc[UR36][R90.64+0x10], R92 ;  /* 0x0000105c5a001986 */ /* 0x0003e2000c101524 */
[----:B------:R-:W-:Y:S05]  /*2da0*/  @!P2 BRA `(.L_x_41) ;  /* 0x000000000004a947 */ /* 0x000fea0003800000 */
[----:B------:R0:W5:Y:S02]  /*2db0*/  LDG.E.LTC128B.U16 R172, desc[UR36][R88.64+0x12] ;  /* 0x0000122458ac7981 */ /* 0x000164000c1e1520 */
.L_x_41:
[----:B------:R-:W-:Y:S05]  /*2dc0*/  BSYNC B1 ;  /* 0x0000000000017941 */ /* 0x000fea0003800000 */
.L_x_40:
[----:B-1---5:R-:W-:Y:S01]  /*2dd0*/  HADD2.F32 R90, -RZ, R172.H0_H0 ;  /* 0x200000acff5a7230 */ /* 0x022fe20000004100 */
[----:B------:R-:W-:Y:S01]  /*2de0*/  @P2 MOV R91, R169 ;  /* 0x000000a9005b2202 */ /* 0x000fe20000000f00 */
[----:B------:R-:W-:Y:S01]  /*2df0*/  BSSY B1, `(.L_x_42) ;  /* 0x000000a000017945 */ /* 0x000fe20003800000 */
[----:B------:R-:W-:Y:S02]  /*2e00*/  ISETP.GT.AND P1, PT, R0, 0x10, P3 ;  /* 0x000000100000780c */ /* 0x000fe40001f24270 */
        /* <DEDUP_REMOVED lines=8> */
.L_x_43:
[----:B------:R-:W-:Y:S05]  /*2e90*/  BSYNC B1 ;  /* 0x0000000000017941 */ /* 0x000fea0003800000 */
.L_x_42:
        /* <DEDUP_REMOVED lines=12> */
.L_x_45:
[----:B------:R-:W-:Y:S05]  /*2f60*/  BSYNC B1 ;  /* 0x0000000000017941 */ /* 0x000fea0003800000 */
.L_x_44:
        /* <DEDUP_REMOVED lines=12> */
.L_x_47:
[----:B------:R-:W-:Y:S05]  /*3030*/  BSYNC B1 ;  /* 0x0000000000017941 */ /* 0x000fea0003800000 */
.L_x_46:
        /* <DEDUP_REMOVED lines=12> */
.L_x_49:
[----:B------:R-:W-:Y:S05]  /*3100*/  BSYNC B1 ;  /* 0x0000000000017941 */ /* 0x000fea0003800000 */
.L_x_48:
[----:B-1---5:R-:W-:Y:S01]  /*3110*/  HADD2.F32 R90, -RZ, R172.H0_H0 ;  /* 0x200000acff5a7230 */ /* 0x022fe20000004100 */
[----:B------:R-:W-:Y:S01]  /*3120*/  ISETP.GT.AND P1, PT, R0, 0x18, P3 ;  /* 0x000000180000780c */ /* 0x000fe20001f24270 */
[----:B------:R-:W-:Y:S01]  /*3130*/  @P2 IMAD.MOV.U32 R91, RZ, RZ, R169 ;  /* 0x000000ffff5b2224 */ /* 0x000fe200078e00a9 */
[----:B------:R-:W-:Y:S02]  /*3140*/  BSSY B1, `(.L_x_50) ;  /* 0x0000009000017945 */ /* 0x000fe40003800000 */
[----:B------:R-:W-:-:S04]  /*3150*/  FMUL R90, R90, R155 ;  /* 0x0000009b5a5a7220 */ /* 0x000fc80000400000 */
[----:B------:R-:W-:-:S05]  /*3160*/  FFMA R90, R99, R154, R90 ;  /* 0x0000009a635a7223 */ /* 0x000fca000000005a */
[----:B------:R-:W-:-:S04]  /*3170*/  F2FP.F16.F32.PACK_AB R90, RZ, R90 ;  /* 0x0000005aff5a723e */ /* 0x000fc800000000ff */
[----:B------:R-:W-:Y:S02]  /*3180*/  PRMT R92, R90, 0x7610, R92 ;  /* 0x000076105a5c7816 */ /* 0x000fe4000000005c */
[----:B------:R-:W-:-:S05]  /*3190*/  @P2 MOV R90, R168 ;  /* 0x000000a8005a2202 */ /* 0x000fca0000000f00 */
[----:B------:R1:W-:Y:S01]  /*31a0*/  @P2 STG.E.U16 desc[UR36][R90.64+0x22], R92 ;  /* 0x0000225c5a002986 */ /* 0x0003e2000c101524 */
[----:B------:R-:W-:Y:S05]  /*31b0*/  @!P1 BRA `(.L_x_51) ;  /* 0x0000000000049947 */ /* 0x000fea0003800000 */
[----:B------:R0:W5:Y:S02]  /*31c0*/  LDG.E.LTC128B.U16 R172, desc[UR36][R160.64+0x30] ;  /* 0x00003024a0ac7981 */ /* 0x000164000c1e1520 */
.L_x_51:
[----:B------:R-:W-:Y:S05]  /*31d0*/  BSYNC B1 ;  /* 0x0000000000017941 */ /* 0x000fea0003800000 */
.L_x_50:
        /* <DEDUP_REMOVED lines=12> */
.L_x_53:
[----:B------:R-:W-:Y:S05]  /*32a0*/  BSYNC B1 ;  /* 0x0000000000017941 */ /* 0x000fea0003800000 */
.L_x_52:
        /* <DEDUP_REMOVED lines=12> */
.L_x_55:
[----:B------:R-:W-:Y:S05]  /*3370*/  BSYNC B1 ;  /* 0x0000000000017941 */ /* 0x000fea0003800000 */
.L_x_54:
[----:B-1---5:R-:W-:Y:S01]  /*3380*/  HADD2.F32 R90, -RZ, R172.H0_H0 ;  /* 0x200000acff5a7230 */ /* 0x022fe20000004100 */
[----:B------:R-:W-:Y:S01]  /*3390*/  ISETP.GT.AND P2, PT, R0, 0x19, P0 ;  /* 0x000000190000780c */ /* 0x000fe20000744270 */
[----:B------:R-:W-:Y:S03]  /*33a0*/  BSSY B1, `(.L_x_56) ;  /* 0x000000a000017945 */ /* 0x000fe60003800000 */
[----:B------:R-:W-:Y:S01]  /*33b0*/  FMUL R91, R90, R155 ;  /* 0x0000009b5a5b7220 */ /* 0x000fe20000400000 */
[----:B------:R-:W-:-:S03]  /*33c0*/  @P1 IMAD.MOV.U32 R90, RZ, RZ, R168 ;  /* 0x000000ffff5a1224 */ /* 0x000fc600078e00a8 */
[----:B------:R-:W-:-:S05]  /*33d0*/  FFMA R91, R102, R154, R91 ;  /* 0x0000009a665b7223 */ /* 0x000fca000000005b */
[----:B------:R-:W-:-:S04]  /*33e0*/  F2FP.F16.F32.PACK_AB R91, RZ, R91 ;  /* 0x0000005bff5b723e */ /* 0x000fc800000000ff */
[----:B------:R-:W-:Y:S02]  /*33f0*/  PRMT R92, R91, 0x7610, R92 ;  /* 0x000076105b5c7816 */ /* 0x000fe4000000005c */
[----:B------:R-:W-:-:S05]  /*3400*/  @P1 MOV R91, R169 ;  /* 0x000000a9005b1202 */ /* 0x000fca0000000f00 */
[----:B------:R1:W-:Y:S01]  /*3410*/  @P1 STG.E.U16 desc[UR36][R90.64+0x30], R92 ;  /* 0x0000305c5a001986 */ /* 0x0003e2000c101524 */
[----:B------:R-:W-:Y:S05]  /*3420*/  @!P2 BRA `(.L_x_57) ;  /* 0x000000000004a947 */ /* 0x000fea0003800000 */
[----:B------:R0:W5:Y:S02]  /*3430*/  LDG.E.LTC128B.U16 R172, desc[UR36][R88.64+0x32] ;  /* 0x0000322458ac7981 */ /* 0x000164000c1e1520 */
.L_x_57:
[----:B------:R-:W-:Y:S05]  /*3440*/  BSYNC B1 ;  /* 0x0000000000017941 */ /* 0x000fea0003800000 */
.L_x_56:
        /* <DEDUP_REMOVED lines=12> */
.L_x_59:
[----:B------:R-:W-:Y:S05]  /*3510*/  BSYNC B1 ;  /* 0x0000000000017941 */ /* 0x000fea0003800000 */
.L_x_58:
        /* <DEDUP_REMOVED lines=12> */
.L_x_61:
[----:B------:R-:W-:Y:S05]  /*35e0*/  BSYNC B1 ;  /* 0x0000000000017941 */ /* 0x000fea0003800000 */
.L_x_60:
        /* <DEDUP_REMOVED lines=12> */
.L_x_63:
[----:B------:R-:W-:Y:S05]  /*36b0*/  BSYNC B1 ;  /* 0x0000000000017941 */ /* 0x000fea0003800000 */
.L_x_62:
        /* <DEDUP_REMOVED lines=12> */
.L_x_65:
[----:B------:R-:W-:Y:S05]  /*3780*/  BSYNC B1 ;  /* 0x0000000000017941 */ /* 0x000fea0003800000 */
.L_x_64:
        /* <DEDUP_REMOVED lines=12> */
.L_x_67:
[----:B------:R-:W-:Y:S05]  /*3850*/  BSYNC B1 ;  /* 0x0000000000017941 */ /* 0x000fea0003800000 */
.L_x_66:
        /* <DEDUP_REMOVED lines=12> */
.L_x_69:
[----:B------:R-:W-:Y:S05]  /*3920*/  BSYNC B1 ;  /* 0x0000000000017941 */ /* 0x000fea0003800000 */
.L_x_68:
        /* <DEDUP_REMOVED lines=12> */
.L_x_71:
[----:B------:R-:W-:Y:S05]  /*39f0*/  BSYNC B1 ;  /* 0x0000000000017941 */ /* 0x000fea0003800000 */
.L_x_70:
        /* <DEDUP_REMOVED lines=12> */
.L_x_73:
[----:B------:R-:W-:Y:S05]  /*3ac0*/  BSYNC B1 ;  /* 0x0000000000017941 */ /* 0x000fea0003800000 */
.L_x_72:
        /* <DEDUP_REMOVED lines=12> */
.L_x_75:
[----:B------:R-:W-:Y:S05]  /*3b90*/  BSYNC B1 ;  /* 0x0000000000017941 */ /* 0x000fea0003800000 */
.L_x_74:
        /* <DEDUP_REMOVED lines=12> */
.L_x_77:
[----:B------:R-:W-:Y:S05]  /*3c60*/  BSYNC B1 ;  /* 0x0000000000017941 */ /* 0x000fea0003800000 */
.L_x_76:
        /* <DEDUP_REMOVED lines=12> */
.L_x_79:
[----:B------:R-:W-:Y:S05]  /*3d30*/  BSYNC B1 ;  /* 0x0000000000017941 */ /* 0x000fea0003800000 */
.L_x_78:
        /* <DEDUP_REMOVED lines=12> */
.L_x_81:
[----:B------:R-:W-:Y:S05]  /*3e00*/  BSYNC B1 ;  /* 0x0000000000017941 */ /* 0x000fea0003800000 */
.L_x_80:
        /* <DEDUP_REMOVED lines=12> */
.L_x_83:
[----:B------:R-:W-:Y:S05]  /*3ed0*/  BSYNC B1 ;  /* 0x0000000000017941 */ /* 0x000fea0003800000 */
.L_x_82:
        /* <DEDUP_REMOVED lines=12> */
.L_x_85:
[----:B------:R-:W-:Y:S05]  /*3fa0*/  BSYNC B1 ;  /* 0x0000000000017941 */ /* 0x000fea0003800000 */
.L_x_84:
        /* <DEDUP_REMOVED lines=12> */
.L_x_87:
[----:B------:R-:W-:Y:S05]  /*4070*/  BSYNC B1 ;  /* 0x0000000000017941 */ /* 0x000fea0003800000 */
.L_x_86:
        /* <DEDUP_REMOVED lines=12> */
.L_x_89:
[----:B------:R-:W-:Y:S05]  /*4140*/  BSYNC B1 ;  /* 0x0000000000017941 */ /* 0x000fea0003800000 */
.L_x_88:
        /* <DEDUP_REMOVED lines=12> */
.L_x_91:
[----:B------:R-:W-:Y:S05]  /*4210*/  BSYNC B1 ;  /* 0x0000000000017941 */ /* 0x000fea0003800000 */
.L_x_90:
        /* <DEDUP_REMOVED lines=12> */
.L_x_93:
[----:B------:R-:W-:Y:S05]  /*42e0*/  BSYNC B1 ;  /* 0x0000000000017941 */ /* 0x000fea0003800000 */
.L_x_92:
        /* <DEDUP_REMOVED lines=12> */
.L_x_95:
[----:B------:R-:W-:Y:S05]  /*43b0*/  BSYNC B1 ;  /* 0x0000000000017941 */ /* 0x000fea0003800000 */
.L_x_94:
        /* <DEDUP_REMOVED lines=12> */
.L_x_97:
[----:B------:R-:W-:Y:S05]  /*4480*/  BSYNC B1 ;  /* 0x0000000000017941 */ /* 0x000fea0003800000 */
.L_x_96:
        /* <DEDUP_REMOVED lines=12> */
.L_x_99:
[----:B------:R-:W-:Y:S05]  /*4550*/  BSYNC B1 ;  /* 0x0000000000017941 */ /* 0x000fea0003800000 */
.L_x_98:
        /* <DEDUP_REMOVED lines=12> */
.L_x_101:
[----:B------:R-:W-:Y:S05]  /*4620*/  BSYNC B1 ;  /* 0x0000000000017941 */ /* 0x000fea0003800000 */
.L_x_100:
        /* <DEDUP_REMOVED lines=12> */
.L_x_103:
[----:B------:R-:W-:Y:S05]  /*46f0*/  BSYNC B1 ;  /* 0x0000000000017941 */ /* 0x000fea0003800000 */
.L_x_102:
        /* <DEDUP_REMOVED lines=12> */
.L_x_105:
[----:B------:R-:W-:Y:S05]  /*47c0*/  BSYNC B1 ;  /* 0x0000000000017941 */ /* 0x000fea0003800000 */
.L_x_104:
        /* <DEDUP_REMOVED lines=12> */
.L_x_107:
[----:B------:R-:W-:Y:S05]  /*4890*/  BSYNC B1 ;  /* 0x0000000000017941 */ /* 0x000fea0003800000 */
.L_x_106:
        /* <DEDUP_REMOVED lines=12> */
.L_x_109:
[----:B------:R-:W-:Y:S05]  /*4960*/  BSYNC B1 ;  /* 0x0000000000017941 */ /* 0x000fea0003800000 */
.L_x_108:
        /* <DEDUP_REMOVED lines=12> */
.L_x_111:
[----:B------:R-:W-:Y:S05]  /*4a30*/  BSYNC B1 ;  /* 0x0000000000017941 */ /* 0x000fea0003800000 */
.L_x_110:
        /* <DEDUP_REMOVED lines=12> */
.L_x_113:
[----:B------:R-:W-:Y:S05]  /*4b00*/  BSYNC B1 ;  /* 0x0000000000017941 */ /* 0x000fea0003800000 */
.L_x_112:
        /* <DEDUP_REMOVED lines=12> */
.L_x_115:
[----:B------:R-:W-:Y:S05]  /*4bd0*/  BSYNC B1 ;  /* 0x0000000000017941 */ /* 0x000fea0003800000 */
.L_x_114:
        /* <DEDUP_REMOVED lines=12> */
.L_x_117:
[----:B------:R-:W-:Y:S05]  /*4ca0*/  BSYNC B1 ;  /* 0x0000000000017941 */ /* 0x000fea0003800000 */
.L_x_116:
        /* <DEDUP_REMOVED lines=12> */
.L_x_119:
[----:B------:R-:W-:Y:S05]  /*4d70*/  BSYNC B1 ;  /* 0x0000000000017941 */ /* 0x000fea0003800000 */
.L_x_118:
        /* <DEDUP_REMOVED lines=12> */
.L_x_121:
[----:B------:R-:W-:Y:S05]  /*4e40*/  BSYNC B1 ;  /* 0x0000000000017941 */ /* 0x000fea0003800000 */
.L_x_120:
        /* <DEDUP_REMOVED lines=12> */
.L_x_123:
[----:B------:R-:W-:Y:S05]  /*4f10*/  BSYNC B1 ;  /* 0x0000000000017941 */ /* 0x000fea0003800000 */
.L_x_122:
        /* <DEDUP_REMOVED lines=12> */
.L_x_125:
[----:B------:R-:W-:Y:S05]  /*4fe0*/  BSYNC B1 ;  /* 0x0000000000017941 */ /* 0x000fea0003800000 */
.L_x_124:
        /* <DEDUP_REMOVED lines=12> */
.L_x_127:
[----:B------:R-:W-:Y:S05]  /*50b0*/  BSYNC B1 ;  /* 0x0000000000017941 */ /* 0x000fea0003800000 */
.L_x_126:
        /* <DEDUP_REMOVED lines=12> */
.L_x_129:
[----:B------:R-:W-:Y:S05]  /*5180*/  BSYNC B1 ;  /* 0x0000000000017941 */ /* 0x000fea0003800000 */
.L_x_128:
        /* <DEDUP_REMOVED lines=12> */
.L_x_131:
[----:B------:R-:W-:Y:S05]  /*5250*/  BSYNC B1 ;  /* 0x0000000000017941 */ /* 0x000fea0003800000 */
.L_x_130:
        /* <DEDUP_REMOVED lines=12> */
.L_x_133:
[----:B------:R-:W-:Y:S05]  /*5320*/  BSYNC B1 ;  /* 0x0000000000017941 */ /* 0x000fea0003800000 */
.L_x_132:
        /* <DEDUP_REMOVED lines=12> */
.L_x_135:
[----:B------:R-:W-:Y:S05]  /*53f0*/  BSYNC B1 ;  /* 0x0000000000017941 */ /* 0x000fea0003800000 */
.L_x_134:
        /* <DEDUP_REMOVED lines=12> */
.L_x_137:
[----:B------:R-:W-:Y:S05]  /*54c0*/  BSYNC B1 ;  /* 0x0000000000017941 */ /* 0x000fea0003800000 */
.L_x_136:
        /* <DEDUP_REMOVED lines=12> */
.L_x_139:
[----:B------:R-:W-:Y:S05]  /*5590*/  BSYNC B1 ;  /* 0x0000000000017941 */ /* 0x000fea0003800000 */
.L_x_138:
        /* <DEDUP_REMOVED lines=12> */
.L_x_141:
[----:B------:R-:W-:Y:S05]  /*5660*/  BSYNC B1 ;  /* 0x0000000000017941 */ /* 0x000fea0003800000 */
.L_x_140:
        /* <DEDUP_REMOVED lines=12> */
.L_x_143:
[----:B------:R-:W-:Y:S05]  /*5730*/  BSYNC B1 ;  /* 0x0000000000017941 */ /* 0x000fea0003800000 */
.L_x_142:
        /* <DEDUP_REMOVED lines=12> */
.L_x_145:
[----:B------:R-:W-:Y:S05]  /*5800*/  BSYNC B1 ;  /* 0x0000000000017941 */ /* 0x000fea0003800000 */
.L_x_144:
        /* <DEDUP_REMOVED lines=12> */
.L_x_147:
[----:B------:R-:W-:Y:S05]  /*58d0*/  BSYNC B1 ;  /* 0x0000000000017941 */ /* 0x000fea0003800000 */
.L_x_146:
        /* <DEDUP_REMOVED lines=12> */
.L_x_149:
[----:B------:R-:W-:Y:S05]  /*59a0*/  BSYNC B1 ;  /* 0x0000000000017941 */ /* 0x000fea0003800000 */
.L_x_148:
        /* <DEDUP_REMOVED lines=12> */
.L_x_151:
[----:B------:R-:W-:Y:S05]  /*5a70*/  BSYNC B1 ;  /* 0x0000000000017941 */ /* 0x000fea0003800000 */
.L_x_150:
[----:B-----5:R-:W-:Y:S01]  /*5a80*/  HADD2.F32 R8, -RZ, R172.H0_H0 ;  /* 0x200000acff087230 */ /* 0x020fe20000004100 */
[----:B------:R-:W-:Y:S01]  /*5a90*/  ISETP.GT.AND P1, PT, R0, 0x79, P0 ;  /* 0x000000790000780c */ /* 0x000fe20000724270 */
[----:B------:R-:W-:Y:S01]  /*5aa0*/  BSSY B1, `(.L_x_152) ;  /* 0x000000c000017945 */ /* 0x000fe20003800000 */
[----:B------:R-:W-:Y:S02]  /*5ab0*/  IADD3 R153, P0, R153, 0x80, RZ ;  /* 0x0000008099997810 */ /* 0x000fe40007f1e0ff */
[----:B-1----:R-:W-:Y:S01]  /*5ac0*/  FMUL R91, R8, R155 ;  /* 0x0000009b085b7220 */ /* 0x002fe20000400000 */
[----:B------:R-:W-:-:S03]  /*5ad0*/  @P2 IMAD.MOV.U32 R8, RZ, RZ, R168 ;  /* 0x000000ffff082224 */ /* 0x000fc600078e00a8 */
[----:B------:R-:W-:-:S05]  /*5ae0*/  FFMA R91, R150, R154, R91 ;  /* 0x0000009a965b7223 */ /* 0x000fca000000005b */
[----:B------:R-:W-:-:S04]  /*5af0*/  F2FP.F16.F32.PACK_AB R91, RZ, R91 ;  /* 0x0000005bff5b723e */ /* 0x000fc800000000ff */
[----:B------:R-:W-:Y:S01]  /*5b00*/  PRMT R90, R91, 0x7610, R90 ;  /* 0x000076105b5a7816 */ /* 0x000fe2000000005a */
[----:B------:R-:W-:Y:S02]  /*5b10*/  IMAD.X R91, RZ, RZ, R9, P0 ;  /* 0x000000ffff5b7224 */ /* 0x000fe400000e0609 */
[----:B------:R-:W-:-:S05]  /*5b20*/  @P2 IMAD.MOV.U32 R9, RZ, RZ, R169 ;  /* 0x000000ffff092224 */ /* 0x000fca00078e00a9 */
[----:B------:R1:W-:Y:S01]  /*5b30*/  @P2 STG.E.U16 desc[UR36][R8.64+0xf0], R90 ;  /* 0x0000f05a08002986 */ /* 0x0003e2000c101524 */
[----:B------:R-:W-:Y:S05]  /*5b40*/  @!P1 BRA `(.L_x_153) ;  /* 0x0000000000049947 */ /* 0x000fea0003800000 */
[----:B------:R0:W5:Y:S02]  /*5b50*/  LDG.E.LTC128B.U16 R172, desc[UR36][R88.64+0xf2] ;  /* 0x0000f22458ac7981 */ /* 0x000164000c1e1520 */
.L_x_153:
[----:B------:R-:W-:Y:S05]  /*5b60*/  BSYNC B1 ;  /* 0x0000000000017941 */ /* 0x000fea0003800000 */
.L_x_152:
[----:B-1---5:R-:W-:Y:S01]  /*5b70*/  HADD2.F32 R8, -RZ, R172.H0_H0 ;  /* 0x200000acff087230 */ /* 0x022fe20000004100 */
[----:B------:R-:W-:Y:S01]  /*5b80*/  ISETP.GT.AND P0, PT, R3, 0x80, PT ;  /* 0x000000800300780c */ /* 0x000fe20003f04270 */
[----:B------:R-:W-:-:S03]  /*5b90*/  IMAD R90, R91, R14, RZ ;  /* 0x0000000e5b5a7224 */ /* 0x000fc600078e02ff */
[----:B0-2---:R-:W-:Y:S01]  /*5ba0*/  FMUL R88, R8, R155 ;  /* 0x0000009b08587220 */ /* 0x005fe20000400000 */
[C---:B------:R-:W-:Y:S01]  /*5bb0*/  IMAD R97, R153.reuse, R15, R90 ;  /* 0x0000000f99617224 */ /* 0x040fe200078e025a */
[----:B------:R-:W-:Y:S01]  /*5bc0*/  ISETP.GT.AND P3, PT, R0, RZ, P0 ;  /* 0x000000ff0000720c */ /* 0x000fe20000764270 */
[----:B------:R-:W-:-:S04]  /*5bd0*/  IMAD.WIDE.U32 R8, R153, R14, R156 ;  /* 0x0000000e99087225 */ /* 0x000fc800078e009c */
[----:B------:R-:W-:Y:S01]  /*5be0*/  FFMA R151, R151, R154, R88 ;  /* 0x0000009a97977223 */ /* 0x000fe20000000058 */
[----:B------:R-:W-:Y:S02]  /*5bf0*/  IADD3 R9, R9, R97, RZ ;  /* 0x0000006109097210 */ /* 0x000fe40007ffe0ff */
[C---:B------:R-:W-:Y:S02]  /*5c00*/  LEA R88, P2, R8.reuse, R10, 0x1 ;  /* 0x0000000a08587211 */ /* 0x040fe400078408ff */
[----:B------:R-:W-:Y:S02]  /*5c10*/  F2FP.F16.F32.PACK_AB R151, RZ, R151 ;  /* 0x00000097ff97723e */ /* 0x000fe400000000ff */
[----:B------:R-:W-:-:S03]  /*5c20*/  LEA.HI.X R89, R8, R11, R9, 0x1, P2 ;  /* 0x0000000b08597211 */ /* 0x000fc600010f0c09 */
[----:B------:R0:W-:Y:S04]  /*5c30*/  @P1 STG.E.U16 desc[UR36][R168.64+0xf2], R151 ;  /* 0x0000f297a8001986 */ /* 0x0001e8000c101524 */
[----:B------:R-:W2:Y:S01]  /*5c40*/  @P3 LDG.E.LTC128B.U16 R172, desc[UR36][R88.64] ;  /* 0x0000002458ac3981 */ /* 0x000ea2000c1e1520 */
[----:B------:R-:W-:Y:S01]  /*5c50*/  IMAD.WIDE.U32 R8, R153, R14, R6 ;  /* 0x0000000e99087225 */ /* 0x000fe200078e0006 */
[----:B------:R-:W-:Y:S01]  /*5c60*/  SHF.L.U64.HI R95, R4, 0x8, R5 ;  /* 0x00000008045f7819 */ /* 0x000fe20000010205 */
[----:B------:R-:W-:Y:S01]  /*5c70*/  BSSY B1, `(.L_x_154) ;  /* 0x0000011000017945 */ /* 0x000fe20003800000 */
[----:B------:R-:W-:Y:S01]  /*5c80*/  ISETP.GT.AND P2, PT, R0, 0x1, P0 ;  /* 0x000000010000780c */ /* 0x000fe20000744270 */
[----:B------:R-:W-:Y:S02]  /*5c90*/  IMAD.IADD R9, R97, 0x1, R9 ;  /* 0x0000000161097824 */ /* 0x000fe400078e0209 */
[----:B------:R-:W-:-:S02]  /*5ca0*/  IMAD.SHL.U32 R93, R4, 0x100, RZ ;  /* 0x00000100045d7824 */ /* 0x000fc400078e00ff */
[----:B--2---:R-:W-:-:S05]  /*5cb0*/  HADD2.F32 R90, -RZ, R172.H0_H0 ;  /* 0x200000acff5a7230 */ /* 0x004fca0000004100 */
[----:B------:R-:W-:Y:S01]  /*5cc0*/  FMUL R15, R90, R155 ;  /* 0x0000009b5a0f7220 */ /* 0x000fe20000400000 */
[----:B------:R-:W-:Y:S01]  /*5cd0*/  IMAD.WIDE.U32 R90, R23, R12, R8 ;  /* 0x0000000c175a7225 */ /* 0x000fe200078e0008 */
[----:B------:R-:W-:-:S03]  /*5ce0*/  IADD3 R8, P1, R93, R158, RZ ;  /* 0x0000009e5d087210 */ /* 0x000fc60007f3e0ff */
[----:B------:R-:W-:Y:S01]  /*5cf0*/  FFMA R15, R24, R154, R15 ;  /* 0x0000009a180f7223 */ /* 0x000fe2000000000f */
[----:B------:R-:W-:Y:S01]  /*5d00*/  IMAD.IADD R5, R13, 0x1, R91 ;  /* 0x000000010d057824 */ /* 0x000fe200078e025b */
[C---:B------:R-:W-:Y:S01]  /*5d10*/  LEA R4, P4, R90.reuse, R10, 0x1 ;  /* 0x0000000a5a047211 */ /* 0x040fe200078808ff */
[----:B------:R-:W-:Y:S02]  /*5d20*/  IMAD.X R9, R95, 0x1, R159, P1 ;  /* 0x000000015f097824 */ /* 0x000fe400008e069f */
[----:B------:R-:W-:Y:S02]  /*5d30*/  F2FP.F16.F32.PACK_AB R15, RZ, R15 ;  /* 0x0000000fff0f723e */ /* 0x000fe400000000ff */
[----:B------:R-:W-:-:S03]  /*5d40*/  LEA.HI.X R5, R90, R11, R5, 0x1, P4 ;  /* 0x0000000b5a057211 */ /* 0x000fc600020f0c05 */
[----:B------:R0:W-:Y:S01]  /*5d50*/  @P3 STG.E.U16 desc[UR36][R8.64], R15 ;  /* 0x0000000f08003986 */ /* 0x0001e2000c101524 */
[----:B------:R-:W-:Y:S05]  /*5d60*/  @!P2 BRA `(.L_x_155) ;  /* 0x000000000004a947 */ /* 0x000fea0003800000 */
[----:B------:R1:W5:Y:S02]  /*5d70*/  LDG.E.LTC128B.U16 R172, desc[UR36][R4.64+0x2] ;  /* 0x0000022404ac7981 */ /* 0x000364000c1e1520 */
.L_x_155:
[----:B------:R-:W-:Y:S05]  /*5d80*/  BSYNC B1 ;  /* 0x0000000000017941 */ /* 0x000fea0003800000 */
.L_x_154:
[----:B-----5:R-:W-:Y:S01]  /*5d90*/  HADD2.F32 R24, -RZ, R172.H0_H0 ;  /* 0x200000acff187230 */ /* 0x020fe20000004100 */
[----:B------:R-:W-:Y:S01]  /*5da0*/  ISETP.GT.AND P1, PT, R3, 0x88, PT ;  /* 0x000000880300780c */ /* 0x000fe20003f24270 */
[----:B0-----:R-:W-:Y:S01]  /*5db0*/  IMAD.WIDE.U32 R14, R153, R14, R162 ;  /* 0x0000000e990e7225 */ /* 0x001fe200078e00a2 */
[----:B------:R-:W-:Y:S03]  /*5dc0*/  BSSY B1, `(.L_x_156) ;  /* 0x000000e000017945 */ /* 0x000fe60003800000 */
[----:B------:R-:W-:Y:S01]  /*5dd0*/  FMUL R24, R24, R155 ;  /* 0x0000009b18187220 */ /* 0x000fe20000400000 */
[----:B------:R-:W-:Y:S01]  /*5de0*/  ISETP.GT.AND P3, PT, R0, RZ, P1 ;  /* 0x000000ff0000720c */ /* 0x000fe20000f64270 */
[----:B------:R-:W-:Y:S01]  /*5df0*/  IMAD.IADD R97, R97, 0x1, R15 ;  /* 0x0000000161617824 */ /* 0x000fe200078e020f */
[----:B------:R-:W-:Y:S01]  /*5e00*/  IADD3 R21, P5, R20, R14, RZ ;  /* 0x0000000e14157210 */ /* 0x000fe20007fbe0ff */
[----:B------:R-:W-:Y:S01]  /*5e10*/  FFMA R24, R25, R154, R24 ;  /* 0x0000009a19187223 */ /* 0x000fe20000000018 */
[----:B------:R-:W-:-:S03]  /*5e20*/  IADD3 R20, P4, R6, R14, RZ ;  /* 0x0000000e06147210 */ /* 0x000fc60007f9e0ff */
[----:B------:R-:W-:Y:S01]  /*5e30*/  IMAD.X R156, R97, 0x1, R157, P5 ;  /* 0x00000001619c7824 */ /* 0x000fe200028e069d */
[----:B------:R-:W-:Y:S02]  /*5e40*/  F2FP.F16.F32.PACK_AB R24, RZ, R24 ;  /* 0x00000018ff18723e */ /* 0x000fe400000000ff */
[----:B------:R-:W-:-:S03]  /*5e50*/  LEA R14, P5, R21, R10, 0x1 ;  /* 0x0000000a150e7211 */ /* 0x000fc600078a08ff */
[----:B------:R0:W-:Y:S01]  /*5e60*/  @P2 STG.E.U16 desc[UR36][R8.64+0x2], R24 ;  /* 0x0000021808002986 */ /* 0x0001e2000c101524 */
[----:B------:R-:W-:Y:S01]  /*5e70*/  LEA.HI.X R15, R21, R11, R156, 0x1, P5 ;  /* 0x0000000b150f7211 */ /* 0x000fe200028f0c9c */
[----:B------:R-:W-:Y:S08]  /*5e80*/  @!P3 BRA `(.L_x_157) ;  /* 0x000000000004b947 */ /* 0x000ff00003800000 */
[----:B------:R2:W5:Y:S02]  /*5e90*/  LDG.E.LTC128B.U16 R172, desc[UR36][R14.64] ;  /* 0x000000240eac7981 */ /* 0x000564000c1e1520 */
.L_x_157:
[----:B------:R-:W-:Y:S05]  /*5ea0*/  BSYNC B1 ;  /* 0x0000000000017941 */ /* 0x000fea0003800000 */
.L_x_156:
[----:B-----5:R-:W-:Y:S01]  /*5eb0*/  HADD2.F32 R6, -RZ, R172.H0_H0 ;  /* 0x200000acff067230 */ /* 0x020fe20000004100 */
[----:B------:R-:W-:Y:S01]  /*5ec0*/  IADD3.X R21, R7, R97, RZ, P4, !PT ;  /* 0x0000006107157210 */ /* 0x000fe200027fe4ff */
[----:B------:R-:W-:Y:S01]  /*5ed0*/  BSSY B1, `(.L_x_158) ;  /* 0x000000e000017945 */ /* 0x000fe20003800000 */
[----:B------:R-:W-:Y:S02]  /*5ee0*/  ISETP.GT.AND P2, PT, R0, 0x1, P1 ;  /* 0x000000010000780c */ /* 0x000fe40000f44270 */
[----:B------:R-:W-:Y:S01]  /*5ef0*/  FMUL R3, R6, R155 ;  /* 0x0000009b06037220 */ /* 0x000fe20000400000 */
[----:B------:R-:W-:Y:S01]  /*5f00*/  IADD3 R6, P4, R8, R165, RZ ;  /* 0x000000a508067210 */ /* 0x000fe20007f9e0ff */
[----:B--2---:R-:W-:-:S04]  /*5f10*/  IMAD.WIDE.U32 R14, R23, R12, R20 ;  /* 0x0000000c170e7225 */ /* 0x004fc800078e0014 */
[----:B------:R-:W-:Y:S01]  /*5f20*/  FFMA R3, R26, R154, R3 ;  /* 0x0000009a1a037223 */ /* 0x000fe20000000003 */
[----:B------:R-:W-:Y:S01]  /*5f30*/  IMAD.X R7, R9, 0x1, R167, P4 ;  /* 0x0000000109077824 */ /* 0x000fe200020e06a7 */
[----:B------:R-:W-:Y:S01]  /*5f40*/  LEA R10, P5, R14, R10, 0x1 ;  /* 0x0000000a0e0a7211 */ /* 0x000fe200078a08ff */
[----:B------:R-:W-:Y:S02]  /*5f50*/  IMAD.IADD R13, R13, 0x1, R15 ;  /* 0x000000010d0d7824 */ /* 0x000fe400078e020f */
[----:B------:R-:W-:-:S03]  /*5f60*/  F2FP.F16.F32.PACK_AB R3, RZ, R3 ;  /* 0x00000003ff03723e */ /* 0x000fc600000000ff */
[----:B------:R-:W-:Y:S02]  /*5f70*/  LEA.HI.X R11, R14, R11, R13, 0x1, P5 ;  /* 0x0000000b0e0b7211 */ /* 0x000fe400028f0c0d */
[----:B------:R2:W-:Y:S01]  /*5f80*/  @P3 STG.E.U16 desc[UR36][R6.64], R3 ;  /* 0x0000000306003986 */ /* 0x0005e2000c101524 */
[----:B------:R-:W-:Y:S05]  /*5f90*/  @!P2 BRA `(.L_x_159) ;  /* 0x000000000004a947 */ /* 0x000fea0003800000 */
[----:B------:R0:W5:Y:S02]  /*5fa0*/  LDG.E.LTC128B.U16 R172, desc[UR36][R10.64+0x2] ;  /* 0x000002240aac7981 */ /* 0x000164000c1e1520 */
.L_x_159:
[----:B------:R-:W-:Y:S05]  /*5fb0*/  BSYNC B1 ;  /* 0x0000000000017941 */ /* 0x000fea0003800000 */
.L_x_158:
[----:B-----5:R-:W-:Y:S01]  /*5fc0*/  HADD2.F32 R12, -RZ, R172.H0_H0 ;  /* 0x200000acff0c7230 */ /* 0x020fe20000004100 */
[----:B------:R-:W-:Y:S01]  /*5fd0*/  ISETP.GT.AND P3, PT, R0, 0x8, P0 ;  /* 0x000000080000780c */ /* 0x000fe20000764270 */
[----:B------:R-:W-:Y:S03]  /*5fe0*/  BSSY B1, `(.L_x_160) ;  /* 0x0000007000017945 */ /* 0x000fe60003800000 */
[----:B------:R-:W-:-:S04]  /*5ff0*/  FMUL R12, R12, R155 ;  /* 0x0000009b0c0c7220 */ /* 0x000fc80000400000 */
[----:B------:R-:W-:-:S05]  /*6000*/  FFMA R12, R27, R154, R12 ;  /* 0x0000009a1b0c7223 */ /* 0x000fca000000000c */
[----:B------:R-:W-:-:S05]  /*6010*/  F2FP.F16.F32.PACK_AB R12, RZ, R12 ;  /* 0x0000000cff0c723e */ /* 0x000fca00000000ff */
[----:B------:R0:W-:Y:S01]  /*6020*/  @P2 STG.E.U16 desc[UR36][R6.64+0x2], R12 ;  /* 0x0000020c06002986 */ /* 0x0001e2000c101524 */
[----:B------:R-:W-:Y:S05]  /*6030*/  @!P3 BRA `(.L_x_161) ;  /* 0x000000000004b947 */ /* 0x000fea0003800000 */
[----:B------:R0:W5:Y:S02]  /*6040*/  LDG.E.LTC128B.U16 R172, desc[UR36][R4.64+0x10] ;  /* 0x0000102404ac7981 */ /* 0x000164000c1e1520 */
.L_x_161:
[----:B------:R-:W-:Y:S05]  /*6050*/  BSYNC B1 ;  /* 0x0000000000017941 */ /* 0x000fea0003800000 */
.L_x_160:
[----:B0-2--5:R-:W-:Y:S01]  /*6060*/  HADD2.F32 R6, -RZ, R172.H0_H0 ;  /* 0x200000acff067230 */ /* 0x025fe20000004100 */
[----:B------:R-:W-:Y:S01]  /*6070*/  ISETP.GT.AND P2, PT, R0, 0x9, P0 ;  /* 0x000000090000780c */ /* 0x000fe20000744270 */
[----:B------:R-:W-:Y:S01]  /*6080*/  IMAD.MOV.U32 R7, RZ, RZ, R9 ;  /* 0x000000ffff077224 */ /* 0x000fe200078e0009 */
[----:B------:R-:W-:Y:S02]  /*6090*/  BSSY B1, `(.L_x_162) ;  /* 0x0000008000017945 */ /* 0x000fe40003800000 */
[----:B------:R-:W-:Y:S01]  /*60a0*/  FMUL R3, R6, R155 ;  /* 0x0000009b06037220 */ /* 0x000fe20000400000 */
[----:B------:R-:W-:-:S03]  /*60b0*/  IMAD.MOV.U32 R6, RZ, RZ, R8 ;  /* 0x000000ffff067224 */ /* 0x000fc600078e0008 */
[----:B------:R-:W-:-:S05]  /*60c0*/  FFMA R3, R28, R154, R3 ;  /* 0x0000009a1c037223 */ /* 0x000fca0000000003 */
[----:B------:R-:W-:-:S05]  /*60d0*/  F2FP.F16.F32.PACK_AB R3, RZ, R3 ;  /* 0x00000003ff03723e */ /* 0x000fca00000000ff */
[----:B------:R0:W-:Y:S01]  /*60e0*/  @P3 STG.E.U16 desc[UR36][R6.64+0x10], R3 ;  /* 0x0000100306003986 */ /* 0x0001e2000c101524 */
[----:B------:R-:W-:Y:S05]  /*60f0*/  @!P2 BRA `(.L_x_163) ;  /* 0x000000000004a947 */ /* 0x000fea0003800000 */
[----:B------:R2:W5:Y:S02]  /*6100*/  LDG.E.LTC128B.U16 R172, desc[UR36][R4.64+0x12] ;  /* 0x0000122404ac7981 */ /* 0x000564000c1e1520 */
.L_x_163:
[----:B------:R-:W-:Y:S05]  /*6110*/  BSYNC B1 ;  /* 0x0000000000017941 */ /* 0x000fea0003800000 */
.L_x_162:
        /* <DEDUP_REMOVED lines=9> */
.L_x_165:
[----:B------:R-:W-:Y:S05]  /*61b0*/  BSYNC B1 ;  /* 0x0000000000017941 */ /* 0x000fea0003800000 */
.L_x_164:
[----:B0----5:R-:W-:Y:S01]  /*61c0*/  HADD2.F32 R12, -RZ, R172.H0_H0 ;  /* 0x200000acff0c7230 */ /* 0x021fe20000004100 */
[----:B------:R-:W-:Y:S01]  /*61d0*/  IADD3 R8, P3, R165, R8, RZ ;  /* 0x00000008a5087210 */ /* 0x000fe20007f7e0ff */
[----:B------:R-:W-:Y:S01]  /*61e0*/  BSSY B1, `(.L_x_166) ;  /* 0x0000009000017945 */ /* 0x000fe20003800000 */
[----:B------:R-:W-:Y:S02]  /*61f0*/  ISETP.GT.AND P2, PT, R0, 0x9, P1 ;  /* 0x000000090000780c */ /* 0x000fe40000f44270 */
[----:B------:R-:W-:Y:S01]  /*6200*/  FMUL R3, R12, R155 ;  /* 0x0000009b0c037220 */ /* 0x000fe20000400000 */
[----:B------:R-:W-:-:S03]  /*6210*/  IMAD.X R9, R167, 0x1, R9, P3 ;  /* 0x00000001a7097824 */ /* 0x000fc600018e0609 */
[----:B------:R-:W-:-:S05]  /*6220*/  FFMA R3, R30, R154, R3 ;  /* 0x0000009a1e037223 */ /* 0x000fca0000000003 */
[----:B------:R-:W-:-:S05]  /*6230*/  F2FP.F16.F32.PACK_AB R3, RZ, R3 ;  /* 0x00000003ff03723e */ /* 0x000fca00000000ff */
[----:B------:R0:W-:Y:S01]  /*6240*/  @P4 STG.E.U16 desc[UR36][R8.64+0x10], R3 ;  /* 0x0000100308004986 */ /* 0x0001e2000c101524 */
[----:B------:R-:W-:Y:S05]  /*6250*/  @!P2 BRA `(.L_x_167) ;  /* 0x000000000004a947 */ /* 0x000fea0003800000 */
[----:B------:R0:W5:Y:S02]  /*6260*/  LDG.E.LTC128B.U16 R172, desc[UR36][R10.64+0x12] ;  /* 0x000012240aac7981 */ /* 0x000164000c1e1520 */
.L_x_167:
[----:B------:R-:W-:Y:S05]  /*6270*/  BSYNC B1 ;  /* 0x0000000000017941 */ /* 0x000fea0003800000 */
.L_x_166:
[----:B0----5:R-:W-:Y:S01]  /*6280*/  HADD2.F32 R8, -RZ, R172.H0_H0 ;  /* 0x200000acff087230 */ /* 0x021fe20000004100 */
[----:B------:R-:W-:Y:S01]  /*6290*/  ISETP.GT.AND P3, PT, R0, 0x10, P0 ;  /* 0x000000100000780c */ /* 0x000fe20000764270 */
[----:B------:R-:W-:Y:S03]  /*62a0*/  BSSY B1, `(.L_x_168) ;  /* 0x0000009000017945 */ /* 0x000fe60003800000 */
[----:B------:R-:W-:-:S04]  /*62b0*/  FMUL R8, R8, R155 ;  /* 0x0000009b08087220 */ /* 0x000fc80000400000 */
[----:B------:R-:W-:Y:S01]  /*62c0*/  FFMA R31, R31, R154, R8 ;  /* 0x0000009a1f1f7223 */ /* 0x000fe20000000008 */
[----:B------:R-:W-:-:S04]  /*62d0*/  IADD3 R8, P4, P5, R165, R158, R93 ;  /* 0x0000009ea5087210 */ /* 0x000fc80007d9e05d */
[----:B------:R-:W-:Y:S02]  /*62e0*/  F2FP.F16.F32.PACK_AB R31, RZ, R31 ;  /* 0x0000001fff1f723e */ /* 0x000fe400000000ff */
[----:B------:R-:W-:-:S05]  /*62f0*/  IADD3.X R9, R167, R159, R95, P4, P5 ;  /* 0x0000009fa7097210 */ /* 0x000fca00027ea45f */
[----:B------:R0:W-:Y:S01]  /*6300*/  @P2 STG.E.U16 desc[UR36][R8.64+0x12], R31 ;  /* 0x0000121f08002986 */ /* 0x0001e2000c101524 */
[----:B------:R-:W-:Y:S05]  /*6310*/  @!P3 BRA `(.L_x_169) ;  /* 0x000000000004b947 */ /* 0x000fea0003800000 */
[----:B------:R0:W5:Y:S02]  /*6320*/  LDG.E.LTC128B.U16 R172, desc[UR36][R4.64+0x20] ;  /* 0x0000202404ac7981 */ /* 0x000164000c1e1520 */
.L_x_169:
[----:B------:R-:W-:Y:S05]  /*6330*/  BSYNC B1 ;  /* 0x0000000000017941 */ /* 0x000fea0003800000 */
.L_x_168:
        /* <DEDUP_REMOVED lines=9> */
.L_x_171:
[----:B------:R-:W-:Y:S05]  /*63d0*/  BSYNC B1 ;  /* 0x0000000000017941 */ /* 0x000fea0003800000 */
.L_x_170:
        /* <DEDUP_REMOVED lines=9> */
.L_x_173:
[----:B------:R-:W-:Y:S05]  /*6470*/  BSYNC B1 ;  /* 0x0000000000017941 */ /* 0x000fea0003800000 */
.L_x_172:
[----:B0----5:R-:W-:Y:S01]  /*6480*/  HADD2.F32 R12, -RZ, R172.H0_H0 ;  /* 0x200000acff0c7230 */ /* 0x021fe20000004100 */
        /* <DEDUP_REMOVED lines=8> */
.L_x_175:
[----:B------:R-:W-:Y:S05]  /*6510*/  BSYNC B1 ;  /* 0x0000000000017941 */ /* 0x000fea0003800000 */
.L_x_174:
        /* <DEDUP_REMOVED lines=9> */
.L_x_177:
[----:B------:R-:W-:Y:S05]  /*65b0*/  BSYNC B1 ;  /* 0x0000000000017941 */ /* 0x000fea0003800000 */
.L_x_176:
        /* <DEDUP_REMOVED lines=9> */
.L_x_179:
[----:B------:R-:W-:Y:S05]  /*6650*/  BSYNC B1 ;  /* 0x0000000000017941 */ /* 0x000fea0003800000 */
.L_x_178:
        /* <DEDUP_REMOVED lines=9> */
.L_x_181:
[----:B------:R-:W-:Y:S05]  /*66f0*/  BSYNC B1 ;  /* 0x0000000000017941 */ /* 0x000fea0003800000 */
.L_x_180:
        /* <DEDUP_REMOVED lines=9> */
.L_x_183:
[----:B------:R-:W-:Y:S05]  /*6790*/  BSYNC B1 ;  /* 0x0000000000017941 */ /* 0x000fea0003800000 */
.L_x_182:
        /* <DEDUP_REMOVED lines=9> */
.L_x_185:
[----:B------:R-:W-:Y:S05]  /*6830*/  BSYNC B1 ;  /* 0x0000000000017941 */ /* 0x000fea0003800000 */
.L_x_184:
        /* <DEDUP_REMOVED lines=9> */
.L_x_187:
[----:B------:R-:W-:Y:S05]  /*68d0*/  BSYNC B1 ;  /* 0x0000000000017941 */ /* 0x000fea0003800000 */
.L_x_186:
        /* <DEDUP_REMOVED lines=9> */
.L_x_189:
[----:B------:R-:W-:Y:S05]  /*6970*/  BSYNC B1 ;  /* 0x0000000000017941 */ /* 0x000fea0003800000 */
.L_x_188:
        /* <DEDUP_REMOVED lines=9> */
.L_x_191:
[----:B------:R-:W-:Y:S05]  /*6a10*/  BSYNC B1 ;  /* 0x0000000000017941 */ /* 0x000fea0003800000 */
.L_x_190:
        /* <DEDUP_REMOVED lines=9> */
.L_x_193:
[----:B------:R-:W-:Y:S05]  /*6ab0*/  BSYNC B1 ;  /* 0x0000000000017941 */ /* 0x000fea0003800000 */
.L_x_192:
        /* <DEDUP_REMOVED lines=9> */
.L_x_195:
[----:B------:R-:W-:Y:S05]  /*6b50*/  BSYNC B1 ;  /* 0x0000000000017941 */ /* 0x000fea0003800000 */
.L_x_194:
        /* <DEDUP_REMOVED lines=9> */
.L_x_197:
[----:B------:R-:W-:Y:S05]  /*6bf0*/  BSYNC B1 ;  /* 0x0000000000017941 */ /* 0x000fea0003800000 */
.L_x_196:
        /* <DEDUP_REMOVED lines=9> */
.L_x_199:
[----:B------:R-:W-:Y:S05]  /*6c90*/  BSYNC B1 ;  /* 0x0000000000017941 */ /* 0x000fea0003800000 */
.L_x_198:
        /* <DEDUP_REMOVED lines=9> */
.L_x_201:
[----:B------:R-:W-:Y:S05]  /*6d30*/  BSYNC B1 ;  /* 0x0000000000017941 */ /* 0x000fea0003800000 */
.L_x_200:
        /* <DEDUP_REMOVED lines=9> */
.L_x_203:
[----:B------:R-:W-:Y:S05]  /*6dd0*/  BSYNC B1 ;  /* 0x0000000000017941 */ /* 0x000fea0003800000 */
.L_x_202:
        /* <DEDUP_REMOVED lines=9> */
.L_x_205:
[----:B------:R-:W-:Y:S05]  /*6e70*/  BSYNC B1 ;  /* 0x0000000000017941 */ /* 0x000fea0003800000 */
.L_x_204:
        /* <DEDUP_REMOVED lines=9> */
.L_x_207:
[----:B------:R-:W-:Y:S05]  /*6f10*/  BSYNC B1 ;  /* 0x0000000000017941 */ /* 0x000fea0003800000 */
.L_x_206:
        /* <DEDUP_REMOVED lines=9> */
.L_x_209:
[----:B------:R-:W-:Y:S05]  /*6fb0*/  BSYNC B1 ;  /* 0x0000000000017941 */ /* 0x000fea0003800000 */
.L_x_208:
        /* <DEDUP_REMOVED lines=9> */
.L_x_211:
[----:B------:R-:W-:Y:S05]  /*7050*/  BSYNC B1 ;  /* 0x0000000000017941 */ /* 0x000fea0003800000 */
.L_x_210:
        /* <DEDUP_REMOVED lines=9> */
.L_x_213:
[----:B------:R-:W-:Y:S05]  /*70f0*/  BSYNC B1 ;  /* 0x0000000000017941 */ /* 0x000fea0003800000 */
.L_x_212:
        /* <DEDUP_REMOVED lines=9> */
.L_x_215:
[----:B------:R-:W-:Y:S05]  /*7190*/  BSYNC B1 ;  /* 0x0000000000017941 */ /* 0x000fea0003800000 */
.L_x_214:
        /* <DEDUP_REMOVED lines=9> */
.L_x_217:
[----:B------:R-:W-:Y:S05]  /*7230*/  BSYNC B1 ;  /* 0x0000000000017941 */ /* 0x000fea0003800000 */
.L_x_216:
        /* <DEDUP_REMOVED lines=9> */
.L_x_219:
[----:B------:R-:W-:Y:S05]  /*72d0*/  BSYNC B1 ;  /* 0x0000000000017941 */ /* 0x000fea0003800000 */
.L_x_218:
        /* <DEDUP_REMOVED lines=9> */
.L_x_221:
[----:B------:R-:W-:Y:S05]  /*7370*/  BSYNC B1 ;  /* 0x0000000000017941 */ /* 0x000fea0003800000 */
.L_x_220:
        /* <DEDUP_REMOVED lines=9> */
.L_x_223:
[----:B------:R-:W-:Y:S05]  /*7410*/  BSYNC B1 ;  /* 0x0000000000017941 */ /* 0x000fea0003800000 */
.L_x_222:
        /* <DEDUP_REMOVED lines=9> */
.L_x_225:
[----:B------:R-:W-:Y:S05]  /*74b0*/  BSYNC B1 ;  /* 0x0000000000017941 */ /* 0x000fea0003800000 */
.L_x_224:
        /* <DEDUP_REMOVED lines=9> */
.L_x_227:
[----:B------:R-:W-:Y:S05]  /*7550*/  BSYNC B1 ;  /* 0x0000000000017941 */ /* 0x000fea0003800000 */
.L_x_226:
        /* <DEDUP_REMOVED lines=9> */
.L_x_229:
[----:B------:R-:W-:Y:S05]  /*75f0*/  BSYNC B1 ;  /* 0x0000000000017941 */ /* 0x000fea0003800000 */
.L_x_228:
        /* <DEDUP_REMOVED lines=9> */
.L_x_231:
[----:B------:R-:W-:Y:S05]  /*7690*/  BSYNC B1 ;  /* 0x0000000000017941 */ /* 0x000fea0003800000 */
.L_x_230:
        /* <DEDUP_REMOVED lines=9> */
.L_x_233:
[----:B------:R-:W-:Y:S05]  /*7730*/  BSYNC B1 ;  /* 0x0000000000017941 */ /* 0x000fea0003800000 */
.L_x_232:
        /* <DEDUP_REMOVED lines=9> */
.L_x_235:
[----:B------:R-:W-:Y:S05]  /*77d0*/  BSYNC B1 ;  /* 0x0000000000017941 */ /* 0x000fea0003800000 */
.L_x_234:
        /* <DEDUP_REMOVED lines=9> */
.L_x_237:
[----:B------:R-:W-:Y:S05]  /*7870*/  BSYNC B1 ;  /* 0x0000000000017941 */ /* 0x000fea0003800000 */
.L_x_236:
        /* <DEDUP_REMOVED lines=9> */
.L_x_239:
[----:B------:R-:W-:Y:S05]  /*7910*/  BSYNC B1 ;  /* 0x0000000000017941 */ /* 0x000fea0003800000 */
.L_x_238:
        /* <DEDUP_REMOVED lines=9> */
.L_x_241:
[----:B------:R-:W-:Y:S05]  /*79b0*/  BSYNC B1 ;  /* 0x0000000000017941 */ /* 0x000fea0003800000 */
.L_x_240:
        /* <DEDUP_REMOVED lines=9> */
.L_x_243:
[----:B------:R-:W-:Y:S05]  /*7a50*/  BSYNC B1 ;  /* 0x0000000000017941 */ /* 0x000fea0003800000 */
.L_x_242:
        /* <DEDUP_REMOVED lines=9> */
.L_x_245:
[----:B------:R-:W-:Y:S05]  /*7af0*/  BSYNC B1 ;  /* 0x0000000000017941 */ /* 0x000fea0003800000 */
.L_x_244:
        /* <DEDUP_REMOVED lines=9> */
.L_x_247:
[----:B------:R-:W-:Y:S05]  /*7b90*/  BSYNC B1 ;  /* 0x0000000000017941 */ /* 0x000fea0003800000 */
.L_x_246:
        /* <DEDUP_REMOVED lines=9> */
.L_x_249:
[----:B------:R-:W-:Y:S05]  /*7c30*/  BSYNC B1 ;  /* 0x0000000000017941 */ /* 0x000fea0003800000 */
.L_x_248:
        /* <DEDUP_REMOVED lines=9> */
.L_x_251:
[----:B------:R-:W-:Y:S05]  /*7cd0*/  BSYNC B1 ;  /* 0x0000000000017941 */ /* 0x000fea0003800000 */
.L_x_250:
        /* <DEDUP_REMOVED lines=9> */
.L_x_253:
[----:B------:R-:W-:Y:S05]  /*7d70*/  BSYNC B1 ;  /* 0x0000000000017941 */ /* 0x000fea0003800000 */
.L_x_252:
        /* <DEDUP_REMOVED lines=9> */
.L_x_255:
[----:B------:R-:W-:Y:S05]  /*7e10*/  BSYNC B1 ;  /* 0x0000000000017941 */ /* 0x000fea0003800000 */
.L_x_254:
        /* <DEDUP_REMOVED lines=9> */
.L_x_257:
[----:B------:R-:W-:Y:S05]  /*7eb0*/  BSYNC B1 ;  /* 0x0000000000017941 */ /* 0x000fea0003800000 */
.L_x_256:
        /* <DEDUP_REMOVED lines=9> */
.L_x_259:
[----:B------:R-:W-:Y:S05]  /*7f50*/  BSYNC B1 ;  /* 0x0000000000017941 */ /* 0x000fea0003800000 */
.L_x_258:
        /* <DEDUP_REMOVED lines=9> */
.L_x_261:
[----:B------:R-:W-:Y:S05]  /*7ff0*/  BSYNC B1 ;  /* 0x0000000000017941 */ /* 0x000fea0003800000 */
.L_x_260:
        /* <DEDUP_REMOVED lines=9> */
.L_x_263:
[----:B------:R-:W-:Y:S05]  /*8090*/  BSYNC B1 ;  /* 0x0000000000017941 */ /* 0x000fea0003800000 */
.L_x_262:
        /* <DEDUP_REMOVED lines=9> */
.L_x_265:
[----:B------:R-:W-:Y:S05]  /*8130*/  BSYNC B1 ;  /* 0x0000000000017941 */ /* 0x000fea0003800000 */
.L_x_264:
        /* <DEDUP_REMOVED lines=9> */
.L_x_267:
[----:B------:R-:W-:Y:S05]  /*81d0*/  BSYNC B1 ;  /* 0x0000000000017941 */ /* 0x000fea0003800000 */
.L_x_266:
        /* <DEDUP_REMOVED lines=9> */
.L_x_269:
[----:B------:R-:W-:Y:S05]  /*8270*/  BSYNC B1 ;  /* 0x0000000000017941 */ /* 0x000fea0003800000 */
.L_x_268:
        /* <DEDUP_REMOVED lines=9> */
.L_x_271:
[----:B------:R-:W-:Y:S05]  /*8310*/  BSYNC B1 ;  /* 0x0000000000017941 */ /* 0x000fea0003800000 */
.L_x_270:
        /* <DEDUP_REMOVED lines=9> */
.L_x_273:
[----:B------:R-:W-:Y:S05]  /*83b0*/  BSYNC B1 ;  /* 0x0000000000017941 */ /* 0x000fea0003800000 */
.L_x_272:
        /* <DEDUP_REMOVED lines=9> */
.L_x_275:
[----:B------:R-:W-:Y:S05]  /*8450*/  BSYNC B1 ;  /* 0x0000000000017941 */ /* 0x000fea0003800000 */
.L_x_274:
[----:B012--5:R-:W-:Y:S01]  /*8460*/  HADD2.F32 R4, -RZ, R172.H0_H0 ;  /* 0x200000acff047230 */ /* 0x027fe20000004100 */
        /* <DEDUP_REMOVED lines=8> */
.L_x_277:
[----:B------:R-:W-:Y:S05]  /*84f0*/  BSYNC B1 ;  /* 0x0000000000017941 */ /* 0x000fea0003800000 */
.L_x_276:
[----:B0----5:R-:W-:Y:S01]  /*8500*/  HADD2.F32 R4, -RZ, R172.H0_H0 ;  /* 0x200000acff047230 */ /* 0x021fe20000004100 */
[----:B------:R-:W-:Y:S01]  /*8510*/  @P2 MOV R5, R9 ;  /* 0x0000000900052202 */ /* 0x000fe20000000f00 */
[----:B------:R-:W-:Y:S01]  /*8520*/  BSSY B1, `(.L_x_278) ;  /* 0x0000009000017945 */ /* 0x000fe20003800000 */
[----:B------:R-:W-:Y:S02]  /*8530*/  ISETP.GT.AND P1, PT, R0, 0x79, P1 ;  /* 0x000000790000780c */ /* 0x000fe40000f24270 */
[----:B------:R-:W-:Y:S01]  /*8540*/  FMUL R3, R4, R155 ;  /* 0x0000009b04037220 */ /* 0x000fe20000400000 */
[----:B------:R-:W-:-:S03]  /*8550*/  @P2 IMAD.MOV.U32 R4, RZ, RZ, R8 ;  /* 0x000000ffff042224 */ /* 0x000fc600078e0008 */
[----:B------:R-:W-:-:S05]  /*8560*/  FFMA R3, R86, R154, R3 ;  /* 0x0000009a56037223 */ /* 0x000fca0000000003 */
[----:B------:R-:W-:-:S05]  /*8570*/  F2FP.F16.F32.PACK_AB R3, RZ, R3 ;  /* 0x00000003ff03723e */ /* 0x000fca00000000ff */
[----:B------:R0:W-:Y:S01]  /*8580*/  @P2 STG.E.U16 desc[UR36][R4.64+0xf0], R3 ;  /* 0x0000f00304002986 */ /* 0x0001e2000c101524 */
[----:B------:R-:W-:Y:S05]  /*8590*/  @!P1 BRA `(.L_x_279) ;  /* 0x0000000000049947 */ /* 0x000fea0003800000 */
[----:B------:R2:W5:Y:S02]  /*85a0*/  LDG.E.LTC128B.U16 R172, desc[UR36][R10.64+0xf2] ;  /* 0x0000f2240aac7981 */ /* 0x000564000c1e1520 */
.L_x_279:
[----:B------:R-:W-:Y:S05]  /*85b0*/  BSYNC B1 ;  /* 0x0000000000017941 */ /* 0x000fea0003800000 */
.L_x_278:
[----:B------:R-:W-:Y:S05]  /*85c0*/  @!P1 BRA `(.L_x_280) ;  /* 0x00000024004c9947 */ /* 0x000fea0003800000 */
[----:B-----5:R-:W-:-:S05]  /*85d0*/  HADD2.F32 R172, -RZ, R172.H0_H0 ;  /* 0x200000acffac7230 */ /* 0x020fca0000004100 */
[----:B------:R-:W-:-:S04]  /*85e0*/  FMUL R172, R172, R155 ;  /* 0x0000009bacac7220 */ /* 0x000fc80000400000 */
[----:B------:R-:W-:-:S05]  /*85f0*/  FFMA R172, R87, R154, R172 ;  /* 0x0000009a57ac7223 */ /* 0x000fca00000000ac */
[----:B------:R-:W-:-:S05]  /*8600*/  F2FP.F16.F32.PACK_AB R172, RZ, R172 ;  /* 0x000000acffac723e */ /* 0x000fca00000000ff */
[----:B------:R0:W-:Y:S01]  /*8610*/  STG.E.U16 desc[UR36][R8.64+0xf2], R172 ;  /* 0x0000f2ac08007986 */ /* 0x0001e2000c101524 */
[----:B------:R-:W-:Y:S05]  /*8620*/  BRA `(.L_x_280) ;  /* 0x0000002400347947 */ /* 0x000fea0003800000 */
.L_x_29:
[----:B------:R-:W-:Y:S01]  /*8630*/  ULDC.64 UR4, c[0x0][0x5c0] ;  /* 0x0001700000047ab9 */ /* 0x000fe20000000a00 */
[-C--:B------:R-:W-:Y:S01]  /*8640*/  FMUL R88, R88, R154.reuse ;  /* 0x0000009a58587220 */ /* 0x080fe20000400000 */
[----:B------:R-:W-:Y:S01]  /*8650*/  LEA R8, P0, R166, UR4, 0x1 ;  /* 0x00000004a6087c11 */ /* 0x000fe2000f8008ff */
[----:B------:R-:W-:Y:S01]  /*8660*/  IMAD.SHL.U32 R7, R4, 0x10, RZ ;  /* 0x0000001004077824 */ /* 0x000fe200078e00ff */
[----:B------:R-:W-:Y:S01]  /*8670*/  ISETP.GT.AND P2, PT, R0, 0x1, P3 ;  /* 0x000000010000780c */ /* 0x000fe20001f44270 */
[-C--:B------:R-:W-:Y:S01]  /*8680*/  FMUL R89, R89, R154.reuse ;  /* 0x0000009a59597220 */ /* 0x080fe20000400000 */
[----:B------:R-:W-:Y:S01]  /*8690*/  LEA.HI.X R9, R166, UR5, R169, 0x1, P0 ;  /* 0x00000005a6097c11 */ /* 0x000fe200080f0ca9 */
[-C--:B------:R-:W-:Y:S01]  /*86a0*/  FMUL R90, R90, R154.reuse ;  /* 0x0000009a5a5a7220 */ /* 0x080fe20000400000 */
[----:B------:R-:W-:Y:S01]  /*86b0*/  ISETP.GT.AND P0, PT, R3, 0x8, PT ;  /* 0x000000080300780c */ /* 0x000fe20003f04270 */
[----:B------:R-:W-:Y:S01]  /*86c0*/  FMUL R91, R91, R154 ;  /* 0x0000009a5b5b7220 */ /* 0x000fe20000400000 */
[----:B------:R-:W-:Y:S01]  /*86d0*/  F2FP.F16.F32.PACK_AB R88, RZ, R88 ;  /* 0x00000058ff58723e */ /* 0x000fe200000000ff */
[-C--:B------:R-:W-:Y:S01]  /*86e0*/  FMUL R92, R92, R154.reuse ;  /* 0x0000009a5c5c7220 */ /* 0x080fe20000400000 */
[----:B------:R-:W-:Y:S01]  /*86f0*/  ISETP.GT.AND P4, PT, R0, RZ, P0 ;  /* 0x000000ff0000720c */ /* 0x000fe20000784270 */
[----:B------:R-:W-:Y:S01]  /*8700*/  FMUL R93, R93, R154 ;  /* 0x0000009a5d5d7220 */ /* 0x000fe20000400000 */
[----:B------:R-:W-:Y:S01]  /*8710*/  SHF.L.U64.HI R6, R4, 0x4, R5 ;  /* 0x0000000404067819 */ /* 0x000fe20000010205 */
[----:B------:R-:W-:Y:S01]  /*8720*/  @P1 STG.E.U16 desc[UR36][R8.64], R88 ;  /* 0x0000005808001986 */ /* 0x000fe2000c101524 */
[----:B------:R-:W-:Y:S01]  /*8730*/  IADD3 R10, P5, R7, R8, RZ ;  /* 0x00000008070a7210 */ /* 0x000fe20007fbe0ff */
[-C--:B------:R-:W-:Y:S01]  /*8740*/  FMUL R94, R94, R154.reuse ;  /* 0x0000009a5e5e7220 */ /* 0x080fe20000400000 */
[----:B------:R-:W-:Y:S01]  /*8750*/  ISETP.GT.AND P1, PT, R0, 0x1, P0 ;  /* 0x000000010000780c */ /* 0x000fe20000724270 */
[----:B------:R-:W-:Y:S01]  /*8760*/  FMUL R95, R95, R154 ;  /* 0x0000009a5f5f7220 */ /* 0x000fe20000400000 */
[----:B------:R-:W-:Y:S01]  /*8770*/  F2FP.F16.F32.PACK_AB R89, RZ, R89 ;  /* 0x00000059ff59723e */ /* 0x000fe200000000ff */
[----:B------:R-:W-:Y:S01]  /*8780*/  IMAD.X R11, R6, 0x1, R9, P5 ;  /* 0x00000001060b7824 */ /* 0x000fe200028e0609 */
[----:B------:R-:W-:Y:S01]  /*8790*/  F2FP.F16.F32.PACK_AB R90, RZ, R90 ;  /* 0x0000005aff5a723e */ /* 0x000fe200000000ff */
[-C--:B------:R-:W-:Y:S01]  /*87a0*/  FMUL R96, R96, R154.reuse ;  /* 0x0000009a60607220 */ /* 0x080fe20000400000 */
[----:B------:R-:W-:Y:S01]  /*87b0*/  F2FP.F16.F32.PACK_AB R91, RZ, R91 ;  /* 0x0000005bff5b723e */ /* 0x000fe200000000ff */
[----:B------:R-:W-:Y:S01]  /*87c0*/  @P2 STG.E.U16 desc[UR36][R8.64+0x2], R89 ;  /* 0x0000025908002986 */ /* 0x000fe2000c101524 */
[C---:B------:R-:W-:Y:S01]  /*87d0*/  ISETP.GT.AND P5, PT, R0.reuse, 0x9, P3 ;  /* 0x000000090000780c */ /* 0x040fe20001fa4270 */
[-C--:B------:R-:W-:Y:S01]  /*87e0*/  FMUL R97, R97, R154.reuse ;  /* 0x0000009a61617220 */ /* 0x080fe20000400000 */
[C---:B------:R-:W-:Y:S01]  /*87f0*/  ISETP.GT.AND P2, PT, R0.reuse, 0x8, P0 ;  /* 0x000000080000780c */ /* 0x040fe20000744270 */
[----:B------:R-:W-:Y:S01]  /*8800*/  @P4 STG.E.U16 desc[UR36][R10.64], R90 ;  /* 0x0000005a0a004986 */ /* 0x000fe2000c101524 */
[----:B------:R-:W-:Y:S01]  /*8810*/  ISETP.GT.AND P4, PT, R0, 0x8, P3 ;  /* 0x000000080000780c */ /* 0x000fe20001f84270 */
[----:B------:R-:W-:Y:S01]  /*8820*/  FMUL R98, R98, R154 ;  /* 0x0000009a62627220 */ /* 0x000fe20000400000 */
[----:B------:R-:W-:Y:S01]  /*8830*/  F2FP.F16.F32.PACK_AB R92, RZ, R92 ;  /* 0x0000005cff5c723e */ /* 0x000fe200000000ff */
[----:B------:R-:W-:Y:S01]  /*8840*/  @P1 STG.E.U16 desc[UR36][R10.64+0x2], R91 ;  /* 0x0000025b0a001986 */ /* 0x000fe2000c101524 */
[----:B------:R-:W-:Y:S01]  /*8850*/  ISETP.GT.AND P1, PT, R0, 0x9, P0 ;  /* 0x000000090000780c */ /* 0x000fe20000724270 */
[-C--:B------:R-:W-:Y:S01]  /*8860*/  FMUL R99, R99, R154.reuse ;  /* 0x0000009a63637220 */ /* 0x080fe20000400000 */
[----:B------:R-:W-:Y:S01]  /*8870*/  F2FP.F16.F32.PACK_AB R93, RZ, R93 ;  /* 0x0000005dff5d723e */ /* 0x000fe200000000ff */
[----:B------:R-:W-:Y:S01]  /*8880*/  FMUL R100, R100, R154 ;  /* 0x0000009a64647220 */ /* 0x000fe20000400000 */
[----:B------:R-:W-:Y:S01]  /*8890*/  F2FP.F16.F32.PACK_AB R94, RZ, R94 ;  /* 0x0000005eff5e723e */ /* 0x000fe200000000ff */
[-C--:B------:R-:W-:Y:S01]  /*88a0*/  FMUL R101, R101, R154.reuse ;  /* 0x0000009a65657220 */ /* 0x080fe20000400000 */
[----:B------:R-:W-:Y:S01]  /*88b0*/  F2FP.F16.F32.PACK_AB R95, RZ, R95 ;  /* 0x0000005fff5f723e */ /* 0x000fe200000000ff */
[----:B------:R-:W-:Y:S01]  /*88c0*/  FMUL R102, R102, R154 ;  /* 0x0000009a66667220 */ /* 0x000fe20000400000 */
[----:B------:R-:W-:Y:S01]  /*88d0*/  F2FP.F16.F32.PACK_AB R96, RZ, R96 ;  /* 0x00000060ff60723e */ /* 0x000fe200000000ff */
[----:B------:R-:W-:Y:S01]  /*88e0*/  @P4 STG.E.U16 desc[UR36][R8.64+0x10], R92 ;  /* 0x0000105c08004986 */ /* 0x000fe2000c101524 */
[C---:B------:R-:W-:Y:S01]  /*88f0*/  ISETP.GT.AND P4, PT, R0.reuse, 0x10, P3 ;  /* 0x000000100000780c */ /* 0x040fe20001f84270 */
[-C--:B------:R-:W-:Y:S01]  /*8900*/  FMUL R103, R103, R154.reuse ;  /* 0x0000009a67677220 */ /* 0x080fe20000400000 */
[----:B------:R-:W-:Y:S01]  /*8910*/  F2FP.F16.F32.PACK_AB R97, RZ, R97 ;  /* 0x00000061ff61723e */ /* 0x000fe200000000ff */
[----:B------:R-:W-:Y:S01]  /*8920*/  @P5 STG.E.U16 desc[UR36][R8.64+0x12], R93 ;  /* 0x0000125d08005986 */ /* 0x000fe2000c101524 */
[----:B------:R-:W-:Y:S01]  /*8930*/  ISETP.GT.AND P5, PT, R0, 0x11, P0 ;  /* 0x000000110000780c */ /* 0x000fe200007a4270 */
        /* <DEDUP_REMOVED lines=74> */
[-C--:B------:R-:W-:Y:S01]  /*8de0*/  FMUL R125, R125, R154.reuse ;  /* 0x0000009a7d7d7220 */ /* 0x080fe20000400000 */
[----:B------:R-:W-:Y:S01]  /*8df0*/  F2FP.F16.F32.PACK_AB R119, RZ, R119 ;  /* 0x00000077ff77723e */ /* 0x000fe200000000ff */
[----:B------:R-:W-:Y:S01]  /*8e00*/  FMUL R126, R126, R154 ;  /* 0x0000009a7e7e7220 */ /* 0x000fe20000400000 */
[----:B------:R-:W-:Y:S01]  /*8e10*/  F2FP.F16.F32.PACK_AB R120, RZ, R120 ;  /* 0x00000078ff78723e */ /* 0x000fe200000000ff */
        /* <DEDUP_REMOVED lines=64> */
[----:B------:R-:W-:Y:S01]  /*9220*/  FMUL R145, R145, R154 ;  /* 0x0000009a91917220 */ /* 0x000fe20000400000 */
[----:B------:R-:W-:Y:S01]  /*9230*/  F2FP.F16.F32.PACK_AB R139, RZ, R139 ;  /* 0x0000008bff8b723e */ /* 0x000fe200000000ff */
[----:B------:R-:W-:Y:S01]  /*9240*/  IMAD.SHL.U32 R21, R4, 0x100, RZ ;  /* 0x0000010004157824 */ /* 0x000fe200078e00ff */
[----:B------:R-:W-:Y:S01]  /*9250*/  F2FP.F16.F32.PACK_AB R140, RZ, R140 ;  /* 0x0000008cff8c723e */ /* 0x000fe200000000ff */
[----:B------:R-:W-:Y:S01]  /*9260*/  @P1 STG.E.U16 desc[UR36][R8.64+0x90], R124 ;  /* 0x0000907c08001986 */ /* 0x000fe2000c101524 */
[----:B------:R-:W-:Y:S01]  /*9270*/  ISETP.GT.AND P1, PT, R0, 0x50, P3 ;  /* 0x000000500000780c */ /* 0x000fe20001f24270 */
[-C--:B------:R-:W-:Y:S01]  /*9280*/  FMUL R146, R146, R154.reuse ;  /* 0x0000009a92927220 */ /* 0x080fe20000400000 */
[----:B------:R-:W-:Y:S01]  /*9290*/  F2FP.F16.F32.PACK_AB R141, RZ, R141 ;  /* 0x0000008dff8d723e */ /* 0x000fe200000000ff */
[----:B------:R-:W-:Y:S01]  /*92a0*/  @P2 STG.E.U16 desc[UR36][R8.64+0x92], R125 ;  /* 0x0000927d08002986 */ /* 0x000fe2000c101524 */
[C---:B------:R-:W-:Y:S01]  /*92b0*/  ISETP.GT.AND P2, PT, R0.reuse, 0x51, P3 ;  /* 0x000000510000780c */ /* 0x040fe20001f44270 */
[----:B------:R-:W-:Y:S01]  /*92c0*/  FMUL R147, R147, R154 ;  /* 0x0000009a93937220 */ /* 0x000fe20000400000 */
        /* <DEDUP_REMOVED lines=12> */
[----:B------:R-:W-:Y:S01]  /*9390*/  SHF.L.U64.HI R15, R4, 0x8, R5 ;  /* 0x00000008040f7819 */ /* 0x000fe20000010205 */
[----:B------:R-:W-:Y:S01]  /*93a0*/  @P2 STG.E.U16 desc[UR36][R8.64+0xa2], R129 ;  /* 0x0000a28108002986 */ /* 0x000fe2000c101524 */
[C---:B------:R-:W-:Y:S01]  /*93b0*/  ISETP.GT.AND P2, PT, R0.reuse, 0x59, P3 ;  /* 0x000000590000780c */ /* 0x040fe20001f44270 */
        /* <DEDUP_REMOVED lines=56> */
[----:B------:R-:W-:Y:S01]  /*9740*/  FMUL R39, R39, R154 ;  /* 0x0000009a27277220 */ /* 0x000fe20000400000 */
[----:B------:R-:W-:Y:S01]  /*9750*/  F2FP.F16.F32.PACK_AB R33, RZ, R33 ;  /* 0x00000021ff21723e */ /* 0x000fe200000000ff */
[----:B------:R-:W-:Y:S01]  /*9760*/  @P2 STG.E.U16 desc[UR36][R10.64+0xd0], R142 ;  /* 0x0000d08e0a002986 */ /* 0x000fe2000c101524 */
[----:B------:R-:W-:Y:S01]  /*9770*/  F2FP.F16.F32.PACK_AB R34, RZ, R34 ;  /* 0x00000022ff22723e */ /* 0x000fe200000000ff */
[-C--:B------:R-:W-:Y:S01]  /*9780*/  FMUL R40, R40, R154.reuse ;  /* 0x0000009a28287220 */ /* 0x080fe20000400000 */
[----:B------:R-:W-:Y:S01]  /*9790*/  F2FP.F16.F32.PACK_AB R35, RZ, R35 ;  /* 0x00000023ff23723e */ /* 0x000fe200000000ff */
[----:B------:R-:W-:Y:S01]  /*97a0*/  FMUL R41, R41, R154 ;  /* 0x0000009a29297220 */ /* 0x000fe20000400000 */
[----:B------:R-:W-:Y:S01]  /*97b0*/  F2FP.F16.F32.PACK_AB R36, RZ, R36 ;  /* 0x00000024ff24723e */ /* 0x000fe200000000ff */
[----:B------:R-:W-:Y:S01]  /*97c0*/  @P4 STG.E.U16 desc[UR36][R10.64+0xd2], R143 ;  /* 0x0000d28f0a004986 */ /* 0x000fe2000c101524 */
[----:B------:R-:W-:Y:S01]  /*97d0*/  ISETP.GT.AND P4, PT, R0, 0x71, P0 ;  /* 0x000000710000780c */ /* 0x000fe20000784270 */
[----:B------:R-:W-:Y:S01]  /*97e0*/  FMUL R42, R42, R154 ;  /* 0x0000009a2a2a7220 */ /* 0x000fe20000400000 */
[----:B------:R-:W-:Y:S01]  /*97f0*/  F2FP.F16.F32.PACK_AB R37, RZ, R37 ;  /* 0x00000025ff25723e */ /* 0x000fe200000000ff */
[----:B------:R-:W-:Y:S01]  /*9800*/  @P5 STG.E.U16 desc[UR36][R8.64+0xe0], R144 ;  /* 0x0000e09008005986 */ /* 0x000fe2000c101524 */
[----:B------:R-:W-:Y:S01]  /*9810*/  ISETP.GT.AND P5, PT, R0, 0x70, P0 ;  /* 0x000000700000780c */ /* 0x000fe200007a4270 */
[----:B------:R-:W-:Y:S01]  /*9820*/  @P1 IMAD.MOV.U32 R4, RZ, RZ, R8 ;  /* 0x000000ffff041224 */ /* 0x000fe200078e0008 */
[----:B------:R-:W-:Y:S01]  /*9830*/  F2FP.F16.F32.PACK_AB R38, RZ, R38 ;  /* 0x00000026ff26723e */ /* 0x000fe200000000ff */
[----:B------:R-:W-:Y:S01]  /*9840*/  @P1 IMAD.MOV.U32 R5, RZ, RZ, R9 ;  /* 0x000000ffff051224 */ /* 0x000fe200078e0009 */
[----:B------:R-:W-:Y:S01]  /*9850*/  F2FP.F16.F32.PACK_AB R39, RZ, R39 ;  /* 0x00000027ff27723e */ /* 0x000fe200000000ff */
[----:B------:R-:W-:Y:S01]  /*9860*/  FMUL R43, R43, R154 ;  /* 0x0000009a2b2b7220 */ /* 0x000fe20000400000 */
[----:B------:R-:W-:Y:S01]  /*9870*/  F2FP.F16.F32.PACK_AB R40, RZ, R40 ;  /* 0x00000028ff28723e */ /* 0x000fe200000000ff */
[----:B------:R-:W-:Y:S01]  /*9880*/  FMUL R44, R44, R154 ;  /* 0x0000009a2c2c7220 */ /* 0x000fe20000400000 */
[----:B------:R0:W-:Y:S01]  /*9890*/  @P1 STG.E.U16 desc[UR36][R4.64+0xe2], R145 ;  /* 0x0000e29104001986 */ /* 0x0001e2000c101524 */
[----:B------:R-:W-:Y:S01]  /*98a0*/  IADD3 R12, P1, P2, R7, R8, R21 ;  /* 0x00000008070c7210 */ /* 0x000fe20007a3e015 */
[-C--:B------:R-:W-:Y:S01]  /*98b0*/  FMUL R45, R45, R154.reuse ;  /* 0x0000009a2d2d7220 */ /* 0x080fe20000400000 */
[----:B------:R-:W-:Y:S01]  /*98c0*/  F2FP.F16.F32.PACK_AB R41, RZ, R41 ;  /* 0x00000029ff29723e */ /* 0x000fe200000000ff */
[-C--:B------:R-:W-:Y:S01]  /*98d0*/  FMUL R46, R46, R154.reuse ;  /* 0x0000009a2e2e7220 */ /* 0x080fe20000400000 */
[----:B------:R-:W-:Y:S01]  /*98e0*/  IADD3.X R13, R6, R9, R15, P1, P2 ;  /* 0x00000009060d7210 */ /* 0x000fe20000fe440f */
[-C--:B------:R-:W-:Y:S01]  /*98f0*/  FMUL R47, R47, R154.reuse ;  /* 0x0000009a2f2f7220 */ /* 0x080fe20000400000 */
[C---:B------:R-:W-:Y:S01]  /*9900*/  ISETP.GT.AND P1, PT, R3.reuse, 0x80, PT ;  /* 0x000000800300780c */ /* 0x040fe20003f24270 */
[-C--:B------:R-:W-:Y:S01]  /*9910*/  FMUL R48, R48, R154.reuse ;  /* 0x0000009a30307220 */ /* 0x080fe20000400000 */
[----:B------:R-:W-:Y:S01]  /*9920*/  ISETP.GT.AND P2, PT, R3, 0x88, PT ;  /* 0x000000880300780c */ /* 0x000fe20003f44270 */
[----:B------:R-:W-:Y:S01]  /*9930*/  FMUL R49, R49, R154 ;  /* 0x0000009a31317220 */ /* 0x000fe20000400000 */
[----:B------:R-:W-:Y:S01]  /*9940*/  F2FP.F16.F32.PACK_AB R42, RZ, R42 ;  /* 0x0000002aff2a723e */ /* 0x000fe200000000ff */
[----:B0-----:R-:W-:Y:S01]  /*9950*/  @P5 IMAD.MOV.U32 R4, RZ, RZ, R10 ;  /* 0x000000ffff045224 */ /* 0x001fe200078e000a */
[----:B------:R-:W-:Y:S01]  /*9960*/  @P5 MOV R5, R11 ;  /* 0x0000000b00055202 */ /* 0x000fe20000000f00 */
[-C--:B------:R-:W-:Y:S01]  /*9970*/  FMUL R50, R50, R154.reuse ;  /* 0x0000009a32327220 */ /* 0x080fe20000400000 */
[----:B------:R-:W-:Y:S01]  /*9980*/  F2FP.F16.F32.PACK_AB R43, RZ, R43 ;  /* 0x0000002bff2b723e */ /* 0x000fe200000000ff */
[----:B------:R-:W-:Y:S01]  /*9990*/  FMUL R51, R51, R154 ;  /* 0x0000009a33337220 */ /* 0x000fe20000400000 */
[----:B------:R-:W-:Y:S01]  /*99a0*/  F2FP.F16.F32.PACK_AB R44, RZ, R44 ;  /* 0x0000002cff2c723e */ /* 0x000fe200000000ff */
[----:B------:R0:W-:Y:S01]  /*99b0*/  @P5 STG.E.U16 desc[UR36][R4.64+0xe0], R146 ;  /* 0x0000e09204005986 */ /* 0x0001e2000c101524 */
[----:B------:R-:W-:Y:S01]  /*99c0*/  ISETP.GT.AND P5, PT, R0, 0x78, P3 ;  /* 0x000000780000780c */ /* 0x000fe20001fa4270 */
[-C--:B------:R-:W-:Y:S01]  /*99d0*/  FMUL R52, R52, R154.reuse ;  /* 0x0000009a34347220 */ /* 0x080fe20000400000 */
[C---:B------:R-:W-:Y:S01]  /*99e0*/  ISETP.GT.AND P3, PT, R0.reuse, 0x79, P3 ;  /* 0x000000790000780c */ /* 0x040fe20001f64270 */
[----:B------:R-:W-:Y:S01]  /*99f0*/  @P4 STG.E.U16 desc[UR36][R10.64+0xe2], R147 ;  /* 0x0000e2930a004986 */ /* 0x000fe2000c101524 */
[C---:B------:R-:W-:Y:S01]  /*9a00*/  ISETP.GT.AND P4, PT, R0.reuse, 0x78, P0 ;  /* 0x000000780000780c */ /* 0x040fe20000784270 */
[-C--:B------:R-:W-:Y:S01]  /*9a10*/  FMUL R53, R53, R154.reuse ;  /* 0x0000009a35357220 */ /* 0x080fe20000400000 */
[----:B------:R-:W-:Y:S01]  /*9a20*/  ISETP.GT.AND P0, PT, R0, 0x79, P0 ;  /* 0x000000790000780c */ /* 0x000fe20000704270 */
[-C--:B------:R-:W-:Y:S01]  /*9a30*/  FMUL R54, R54, R154.reuse ;  /* 0x0000009a36367220 */ /* 0x080fe20000400000 */
[----:B------:R-:W-:Y:S01]  /*9a40*/  F2FP.F16.F32.PACK_AB R45, RZ, R45 ;  /* 0x0000002dff2d723e */ /* 0x000fe200000000ff */
[----:B------:R-:W-:Y:S01]  /*9a50*/  FMUL R55, R55, R154 ;  /* 0x0000009a37377220 */ /* 0x000fe20000400000 */
[----:B------:R-:W-:Y:S01]  /*9a60*/  F2FP.F16.F32.PACK_AB R46, RZ, R46 ;  /* 0x0000002eff2e723e */ /* 0x000fe200000000ff */
[----:B------:R-:W-:Y:S01]  /*9a70*/  FMUL R56, R56, R154 ;  /* 0x0000009a38387220 */ /* 0x000fe20000400000 */
[----:B------:R-:W-:Y:S01]  /*9a80*/  F2FP.F16.F32.PACK_AB R47, RZ, R47 ;  /* 0x0000002fff2f723e */ /* 0x000fe200000000ff */
[----:B------:R-:W-:Y:S01]  /*9a90*/  @P5 STG.E.U16 desc[UR36][R8.64+0xf0], R148 ;  /* 0x0000f09408005986 */ /* 0x000fe2000c101524 */
[----:B0-----:R-:W-:Y:S01]  /*9aa0*/  IADD3 R4, P5, R21, R8, RZ ;  /* 0x0000000815047210 */ /* 0x001fe20007fbe0ff */
[----:B------:R-:W-:Y:S01]  /*9ab0*/  FMUL R57, R57, R154 ;  /* 0x0000009a39397220 */ /* 0x000fe20000400000 */
[----:B------:R-:W-:Y:S01]  /*9ac0*/  F2FP.F16.F32.PACK_AB R48, RZ, R48 ;  /* 0x00000030ff30723e */ /* 0x000fe200000000ff */
[----:B------:R0:W-:Y:S01]  /*9ad0*/  @P3 STG.E.U16 desc[UR36][R8.64+0xf2], R149 ;  /* 0x0000f29508003986 */ /* 0x0001e2000c101524 */
[C---:B------:R-:W-:Y:S01]  /*9ae0*/  ISETP.GT.AND P3, PT, R0.reuse, RZ, P1 ;  /* 0x000000ff0000720c */ /* 0x040fe20000f64270 */
[----:B------:R-:W-:Y:S01]  /*9af0*/  IMAD.X R5, R15, 0x1, R9, P5 ;  /* 0x000000010f057824 */ /* 0x000fe200028e0609 */
[C---:B------:R-:W-:Y:S01]  /*9b00*/  ISETP.GT.AND P5, PT, R0.reuse, RZ, P2 ;  /* 0x000000ff0000720c */ /* 0x040fe200017a4270 */
        /* <DEDUP_REMOVED lines=14> */
[----:B------:R-:W-:Y:S01]  /*9bf0*/  @P4 STG.E.U16 desc[UR36][R4.64+0x2], R25 ;  /* 0x0000021904004986 */ /* 0x000fe2000c101524 */
[----:B------:R-:W-:Y:S01]  /*9c00*/  IADD3 R14, P4, R7, R4, RZ ;  /* 0x00000004070e7210 */ /* 0x000fe20007f9e0ff */
[--C-:B------:R-:W-:Y:S01]  /*9c10*/  IMAD.X R9, R6, 0x1, R5.reuse, P3 ;  /* 0x0000000106097824 */ /* 0x100fe200018e0605 */
[----:B------:R-:W-:Y:S01]  /*9c20*/  ISETP.GT.AND P3, PT, R0, 0x9, P2 ;  /* 0x000000090000780c */ /* 0x000fe20001764270 */
[-C--:B------:R-:W-:Y:S01]  /*9c30*/  FMUL R62, R62, R154.reuse ;  /* 0x0000009a3e3e7220 */ /* 0x080fe20000400000 */
[----:B------:R-:W-:Y:S01]  /*9c40*/  F2FP.F16.F32.PACK_AB R53, RZ, R53 ;  /* 0x00000035ff35723e */ /* 0x000fe200000000ff */
[----:B------:R-:W-:Y:S01]  /*9c50*/  IMAD.X R15, R6, 0x1, R5, P4 ;  /* 0x00000001060f7824 */ /* 0x000fe200020e0605 */
[----:B------:R-:W-:Y:S01]  /*9c60*/  ISETP.GT.AND P4, PT, R0, 0x8, P1 ;  /* 0x000000080000780c */ /* 0x000fe20000f84270 */
[----:B------:R-:W-:Y:S01]  /*9c70*/  FMUL R63, R63, R154 ;  /* 0x0000009a3f3f7220 */ /* 0x000fe20000400000 */
[----:B------:R-:W-:Y:S01]  /*9c80*/  F2FP.F16.F32.PACK_AB R54, RZ, R54 ;  /* 0x00000036ff36723e */ /* 0x000fe200000000ff */
[-C--:B------:R-:W-:Y:S01]  /*9c90*/  FMUL R64, R64, R154.reuse ;  /* 0x0000009a40407220 */ /* 0x080fe20000400000 */
        /* <DEDUP_REMOVED lines=9> */
[----:B------:R-:W-:Y:S01]  /*9d30*/  @P4 STG.E.U16 desc[UR36][R4.64+0x10], R28 ;  /* 0x0000101c04004986 */ /* 0x000fe2000c101524 */
[----:B------:R-:W-:Y:S01]  /*9d40*/  ISETP.GT.AND P4, PT, R0, 0x10, P1 ;  /* 0x000000100000780c */ /* 0x000fe20000f84270 */
[-C--:B------:R-:W-:Y:S01]  /*9d50*/  FMUL R68, R68, R154.reuse ;  /* 0x0000009a44447220 */ /* 0x080fe20000400000 */
[----:B------:R-:W-:Y:S01]  /*9d60*/  F2FP.F16.F32.PACK_AB R57, RZ, R57 ;  /* 0x00000039ff39723e */ /* 0x000fe200000000ff */
[-C--:B------:R-:W-:Y:S01]  /*9d70*/  FMUL R69, R69, R154.reuse ;  /* 0x0000009a45457220 */ /* 0x080fe20000400000 */
        /* <DEDUP_REMOVED lines=14> */
[----:B------:R-:W-:Y:S01]  /*9e60*/  FMUL R73, R73, R154 ;  /* 0x0000009a49497220 */ /* 0x000fe20000400000 */
[----:B------:R-:W-:Y:S01]  /*9e70*/  F2FP.F16.F32.PACK_AB R61, RZ, R61 ;  /* 0x0000003dff3d723e */ /* 0x000fe200000000ff */
[----:B------:R-:W-:Y:S01]  /*9e80*/  @P5 STG.E.U16 desc[UR36][R4.64+0x22], R33 ;  /* 0x0000222104005986 */ /* 0x000fe2000c101524 */
[----:B------:R-:W-:Y:S01]  /*9e90*/  ISETP.GT.AND P5, PT, R0, 0x19, P1 ;  /* 0x000000190000780c */ /* 0x000fe20000fa4270 */
[--C-:B------:R-:W-:Y:S01]  /*9ea0*/  @P0 IMAD.MOV.U32 R6, RZ, RZ, R12.reuse ;  /* 0x000000ffff060224 */ /* 0x100fe200078e000c */
[----:B------:R-:W-:Y:S01]  /*9eb0*/  F2FP.F16.F32.PACK_AB R62, RZ, R62 ;  /* 0x0000003eff3e723e */ /* 0x000fe200000000ff */
[--C-:B------:R-:W-:Y:S01]  /*9ec0*/  @P0 IMAD.MOV.U32 R7, RZ, RZ, R13.reuse ;  /* 0x000000ffff070224 */ /* 0x100fe200078e000d */
[----:B------:R-:W-:Y:S01]  /*9ed0*/  F2FP.F16.F32.PACK_AB R63, RZ, R63 ;  /* 0x0000003fff3f723e */ /* 0x000fe200000000ff */
[----:B------:R-:W-:Y:S01]  /*9ee0*/  FMUL R74, R74, R154 ;  /* 0x0000009a4a4a7220 */ /* 0x000fe20000400000 */
[----:B------:R-:W-:Y:S01]  /*9ef0*/  F2FP.F16.F32.PACK_AB R64, RZ, R64 ;  /* 0x00000040ff40723e */ /* 0x000fe200000000ff */
[-C--:B------:R-:W-:Y:S01]  /*9f00*/  FMUL R75, R75, R154.reuse ;  /* 0x0000009a4b4b7220 */ /* 0x080fe20000400000 */
[----:B------:R0:W-:Y:S01]  /*9f10*/  @P0 STG.E.U16 desc[UR36][R6.64+0x20], R34 ;  /* 0x0000202206000986 */ /* 0x0001e2000c101524 */
        /* <DEDUP_REMOVED lines=11> */
[--C-:B0-----:R-:W-:Y:S01]  /*9fd0*/  @P3 IMAD.MOV.U32 R6, RZ, RZ, R12.reuse ;  /* 0x000000ffff063224 */ /* 0x101fe200078e000c */
[----:B------:R-:W-:Y:S01]  /*9fe0*/  @P3 MOV R7, R13 ;  /* 0x0000000d00073202 */ /* 0x000fe20000000f00 */
[----:B------:R-:W-:Y:S01]  /*9ff0*/  FMUL R81, R81, R154 ;  /* 0x0000009a51517220 */ /* 0x000fe20000400000 */
[----:B------:R-:W-:Y:S01]  /*a000*/  F2FP.F16.F32.PACK_AB R70, RZ, R70 ;  /* 0x00000046ff46723e */ /* 0x000fe200000000ff */
[-C--:B------:R-:W-:Y:S01]  /*a010*/  FMUL R82, R82, R154.reuse ;  /* 0x0000009a52527220 */ /* 0x080fe20000400000 */
[----:B------:R-:W-:Y:S01]  /*a020*/  F2FP.F16.F32.PACK_AB R71, RZ, R71 ;  /* 0x00000047ff47723e */ /* 0x000fe200000000ff */
[----:B------:R0:W-:Y:S01]  /*a030*/  @P3 STG.E.U16 desc[UR36][R6.64+0x22], R35 ;  /* 0x0000222306003986 */ /* 0x0001e2000c101524 */
        /* <DEDUP_REMOVED lines=11> */
[----:B0-----:R-:W-:Y:S01]  /*a0f0*/  @P0 IMAD.MOV.U32 R6, RZ, RZ, R12 ;  /* 0x000000ffff060224 */ /* 0x001fe200078e000c */
[----:B------:R-:W-:Y:S01]  /*a100*/  F2FP.F16.F32.PACK_AB R75, RZ, R75 ;  /* 0x0000004bff4b723e */ /* 0x000fe200000000ff */
[----:B------:R-:W-:Y:S01]  /*a110*/  @P0 IMAD.MOV.U32 R7, RZ, RZ, R13 ;  /* 0x000000ffff070224 */ /* 0x000fe200078e000d */
[----:B------:R-:W-:Y:S01]  /*a120*/  F2FP.F16.F32.PACK_AB R76, RZ, R76 ;  /* 0x0000004cff4c723e */ /* 0x000fe200000000ff */
[-C--:B------:R-:W-:Y:S01]  /*a130*/  FMUL R86, R86, R154.reuse ;  /* 0x0000009a56567220 */ /* 0x080fe20000400000 */
[----:B------:R-:W-:Y:S01]  /*a140*/  F2FP.F16.F32.PACK_AB R77, RZ, R77 ;  /* 0x0000004dff4d723e */ /* 0x000fe200000000ff */
[----:B------:R-:W-:Y:S01]  /*a150*/  FMUL R87, R87, R154 ;  /* 0x0000009a57577220 */ /* 0x000fe20000400000 */
[----:B------:R0:W-:Y:S01]  /*a160*/  @P0 STG.E.U16 desc[UR36][R6.64+0x30], R38 ;  /* 0x0000302606000986 */ /* 0x0001e2000c101524 */
[----:B------:R-:W-:-:S02]  /*a170*/  ISETP.GT.AND P0, PT, R0, 0x20, P2 ;  /* 0x000000200000780c */ /* 0x000fc40001704270 */
[----:B------:R-:W-:Y:S02]  /*a180*/  F2FP.F16.F32.PACK_AB R78, RZ, R78 ;  /* 0x0000004eff4e723e */ /* 0x000fe400000000ff */
[----:B------:R-:W-:Y:S02]  /*a190*/  F2FP.F16.F32.PACK_AB R79, RZ, R79 ;  /* 0x0000004fff4f723e */ /* 0x000fe400000000ff */
[----:B------:R-:W-:Y:S02]  /*a1a0*/  F2FP.F16.F32.PACK_AB R80, RZ, R80 ;  /* 0x00000050ff50723e */ /* 0x000fe400000000ff */
[----:B------:R-:W-:Y:S02]  /*a1b0*/  F2FP.F16.F32.PACK_AB R81, RZ, R81 ;  /* 0x00000051ff51723e */ /* 0x000fe400000000ff */
[----:B------:R-:W-:Y:S01]  /*a1c0*/  F2FP.F16.F32.PACK_AB R82, RZ, R82 ;  /* 0x00000052ff52723e */ /* 0x000fe200000000ff */
[----:B0-----:R-:W-:Y:S01]  /*a1d0*/  @P3 IMAD.MOV.U32 R6, RZ, RZ, R12 ;  /* 0x000000ffff063224 */ /* 0x001fe200078e000c */
[----:B------:R-:W-:Y:S01]  /*a1e0*/  F2FP.F16.F32.PACK_AB R83, RZ, R83 ;  /* 0x00000053ff53723e */ /* 0x000fe200000000ff */
[----:B------:R-:W-:Y:S01]  /*a1f0*/  @P3 IMAD.MOV.U32 R7, RZ, RZ, R13 ;  /* 0x000000ffff073224 */ /* 0x000fe200078e000d */
[----:B------:R-:W-:-:S02]  /*a200*/  F2FP.F16.F32.PACK_AB R84, RZ, R84 ;  /* 0x00000054ff54723e */ /* 0x000fc400000000ff */
[----:B------:R-:W-:Y:S02]  /*a210*/  F2FP.F16.F32.PACK_AB R85, RZ, R85 ;  /* 0x00000055ff55723e */ /* 0x000fe400000000ff */
[----:B------:R0:W-:Y:S01]  /*a220*/  @P3 STG.E.U16 desc[UR36][R6.64+0x32], R39 ;  /* 0x0000322706003986 */ /* 0x0001e2000c101524 */
[C---:B------:R-:W-:Y:S02]  /*a230*/  ISETP.GT.AND P3, PT, R0.reuse, 0x21, P2 ;  /* 0x000000210000780c */ /* 0x040fe40001764270 */
[----:B------:R-:W-:Y:S01]  /*a240*/  F2FP.F16.F32.PACK_AB R86, RZ, R86 ;  /* 0x00000056ff56723e */ /* 0x000fe200000000ff */
[----:B------:R-:W-:Y:S01]  /*a250*/  @P4 STG.E.U16 desc[UR36][R4.64+0x40], R40 ;  /* 0x0000402804004986 */ /* 0x000fe2000c101524 */
[C---:B------:R-:W-:Y:S02]  /*a260*/  ISETP.GT.AND P4, PT, R0.reuse, 0x28, P1 ;  /* 0x000000280000780c */ /* 0x040fe40000f84270 */
[----:B------:R-:W-:Y:S01]  /*a270*/  F2FP.F16.F32.PACK_AB R87, RZ, R87 ;  /* 0x00000057ff57723e */ /* 0x000fe200000000ff */
[----:B------:R-:W-:Y:S01]  /*a280*/  @P5 STG.E.U16 desc[UR36][R4.64+0x42], R41 ;  /* 0x0000422904005986 */ /* 0x000fe2000c101524 */
[----:B------:R-:W-:Y:S01]  /*a290*/  ISETP.GT.AND P5, PT, R0, 0x29, P1 ;  /* 0x000000290000780c */ /* 0x000fe20000fa4270 */
[----:B0-----:R-:W-:-:S02]  /*a2a0*/  @P0 IMAD.MOV.U32 R6, RZ, RZ, R12 ;  /* 0x000000ffff060224 */ /* 0x001fc400078e000c */
[----:B------:R-:W-:-:S05]  /*a2b0*/  @P0 IMAD.MOV.U32 R7, RZ, RZ, R13 ;  /* 0x000000ffff070224 */ /* 0x000fca00078e000d */
[----:B------:R0:W-:Y:S01]  /*a2c0*/  @P0 STG.E.U16 desc[UR36][R6.64+0x40], R42 ;  /* 0x0000402a06000986 */ /* 0x0001e2000c101524 */
[----:B------:R-:W-:Y:S02]  /*a2d0*/  ISETP.GT.AND P0, PT, R0, 0x28, P2 ;  /* 0x000000280000780c */ /* 0x000fe40001704270 */
[----:B0-----:R-:W-:Y:S01]  /*a2e0*/  @P3 MOV R6, R12 ;  /* 0x0000000c00063202 */ /* 0x001fe20000000f00 */
[----:B------:R-:W-:-:S05]  /*a2f0*/  @P3 IMAD.MOV.U32 R7, RZ, RZ, R13 ;  /* 0x000000ffff073224 */ /* 0x000fca00078e000d */
[----:B------:R0:W-:Y:S01]  /*a300*/  @P3 STG.E.U16 desc[UR36][R6.64+0x42], R43 ;  /* 0x0000422b06003986 */ /* 0x0001e2000c101524 */
[----:B------:R-:W-:-:S03]  /*a310*/  ISETP.GT.AND P3, PT, R0, 0x29, P2 ;  /* 0x000000290000780c */ /* 0x000fc60001764270 */
[----:B------:R-:W-:Y:S01]  /*a320*/  @P4 STG.E.U16 desc[UR36][R4.64+0x50], R44 ;  /* 0x0000502c04004986 */ /* 0x000fe2000c101524 */
[----:B------:R-:W-:-:S03]  /*a330*/  ISETP.GT.AND P4, PT, R0, 0x30, P1 ;  /* 0x000000300000780c */ /* 0x000fc60000f84270 */
[----:B------:R-:W-:Y:S01]  /*a340*/  @P5 STG.E.U16 desc[UR36][R4.64+0x52], R45 ;  /* 0x0000522d04005986 */ /* 0x000fe2000c101524 */
[----:B------:R-:W-:Y:S01]  /*a350*/  ISETP.GT.AND P5, PT, R0, 0x31, P1 ;  /* 0x000000310000780c */ /* 0x000fe20000fa4270 */
[----:B0-----:R-:W-:Y:S02]  /*a360*/  @P0 IMAD.MOV.U32 R6, RZ, RZ, R12 ;  /* 0x000000ffff060224 */ /* 0x001fe400078e000c */
[----:B------:R-:W-:-:S05]  /*a370*/  @P0 IMAD.MOV.U32 R7, RZ, RZ, R13 ;  /* 0x000000ffff070224 */ /* 0x000fca00078e000d */
[----:B------:R0:W-:Y:S01]  /*a380*/  @P0 STG.E.U16 desc[UR36][R6.64+0x50], R46 ;  /* 0x0000502e06000986 */ /* 0x0001e2000c101524 */
[----:B------:R-:W-:Y:S01]  /*a390*/  ISETP.GT.AND P0, PT, R0, 0x30, P2 ;  /* 0x000000300000780c */ /* 0x000fe20001704270 */
[----:B0-----:R-:W-:Y:S02]  /*a3a0*/  @P3 IMAD.MOV.U32 R6, RZ, RZ, R12 ;  /* 0x000000ffff063224 */ /* 0x001fe400078e000c */
[----:B------:R-:W-:-:S05]  /*a3b0*/  @P3 IMAD.MOV.U32 R7, RZ, RZ, R13 ;  /* 0x000000ffff073224 */ /* 0x000fca00078e000d */
[----:B------:R0:W-:Y:S01]  /*a3c0*/  @P3 STG.E.U16 desc[UR36][R6.64+0x52], R47 ;  /* 0x0000522f06003986 */ /* 0x0001e2000c101524 */
[----:B------:R-:W-:-:S03]  /*a3d0*/  ISETP.GT.AND P3, PT, R0, 0x31, P2 ;  /* 0x000000310000780c */ /* 0x000fc60001764270 */
[----:B------:R-:W-:Y:S01]  /*a3e0*/  @P4 STG.E.U16 desc[UR36][R4.64+0x60], R48 ;  /* 0x0000603004004986 */ /* 0x000fe2000c101524 */
[----:B------:R-:W-:-:S03]  /*a3f0*/  ISETP.GT.AND P4, PT, R0, 0x38, P1 ;  /* 0x000000380000780c */ /* 0x000fc60000f84270 */
[----:B------:R-:W-:Y:S01]  /*a400*/  @P5 STG.E.U16 desc[UR36][R4.64+0x62], R49 ;  /* 0x0000623104005986 */ /* 0x000fe2000c101524 */
[----:B------:R-:W-:Y:S01]  /*a410*/  ISETP.GT.AND P5, PT, R0, 0x39, P1 ;  /* 0x000000390000780c */ /* 0x000fe20000fa4270 */
[----:B0-----:R-:W-:Y:S01]  /*a420*/  @P0 IMAD.MOV.U32 R6, RZ, RZ, R12 ;  /* 0x000000ffff060224 */ /* 0x001fe200078e000c */
[----:B------:R-:W-:-:S05]  /*a430*/  @P0 MOV R7, R13 ;  /* 0x0000000d00070202 */ /* 0x000fca0000000f00 */
        /* <DEDUP_REMOVED lines=21> */
[----:B------:R-:W-:Y:S02]  /*a590*/  ISETP.GT.AND P5, PT, R0, 0x49, P1 ;  /* 0x000000490000780c */ /* 0x000fe40000fa4270 */
[----:B0-----:R-:W-:Y:S01]  /*a5a0*/  @P0 MOV R6, R12 ;  /* 0x0000000c00060202 */ /* 0x001fe20000000f00 */
        /* <DEDUP_REMOVED lines=66> */
[C---:B------:R-:W-:Y:S02]  /*a9d0*/  ISETP.GT.AND P3, PT, R0.reuse, 0x78, P1 ;  /* 0x000000780000780c */ /* 0x040fe40000f64270 */
[C---:B------:R-:W-:Y:S01]  /*a9e0*/  ISETP.GT.AND P1, PT, R0.reuse, 0x79, P1 ;  /* 0x000000790000780c */ /* 0x040fe20000f24270 */
[----:B------:R-:W-:Y:S01]  /*a9f0*/  @P4 STG.E.U16 desc[UR36][R4.64+0xe0], R80 ;  /* 0x0000e05004004986 */ /* 0x000fe2000c101524 */
[----:B------:R-:W-:-:S03]  /*aa00*/  ISETP.GT.AND P4, PT, R0, 0x71, P2 ;  /* 0x000000710000780c */ /* 0x000fc60001784270 */
[----:B------:R-:W-:Y:S01]  /*aa10*/  @P5 STG.E.U16 desc[UR36][R4.64+0xe2], R81 ;  /* 0x0000e25104005986 */ /* 0x000fe2000c101524 */
[C---:B------:R-:W-:Y:S02]  /*aa20*/  ISETP.GT.AND P5, PT, R0.reuse, 0x78, P2 ;  /* 0x000000780000780c */ /* 0x040fe400017a4270 */
[----:B------:R-:W-:Y:S01]  /*aa30*/  ISETP.GT.AND P2, PT, R0, 0x79, P2 ;  /* 0x000000790000780c */ /* 0x000fe20001744270 */
[----:B0-----:R-:W-:Y:S01]  /*aa40*/  @P0 IMAD.MOV.U32 R7, RZ, RZ, R13 ;  /* 0x000000ffff070224 */ /* 0x001fe200078e000d */
[----:B------:R-:W-:-:S05]  /*aa50*/  @P0 MOV R6, R12 ;  /* 0x0000000c00060202 */ /* 0x000fca0000000f00 */
[----:B------:R0:W-:Y:S02]  /*aa60*/  @P0 STG.E.U16 desc[UR36][R6.64+0xe0], R82 ;  /* 0x0000e05206000986 */ /* 0x0001e4000c101524 */
[----:B0-----:R-:W-:Y:S02]  /*aa70*/  @P4 IMAD.MOV.U32 R6, RZ, RZ, R12 ;  /* 0x000000ffff064224 */ /* 0x001fe400078e000c */
[----:B------:R-:W-:-:S05]  /*aa80*/  @P4 IMAD.MOV.U32 R7, RZ, RZ, R13 ;  /* 0x000000ffff074224 */ /* 0x000fca00078e000d */
[----:B------:R-:W-:Y:S04]  /*aa90*/  @P4 STG.E.U16 desc[UR36][R6.64+0xe2], R83 ;  /* 0x0000e25306004986 */ /* 0x000fe8000c101524 */
[----:B------:R-:W-:Y:S04]  /*aaa0*/  @P3 STG.E.U16 desc[UR36][R4.64+0xf0], R84 ;  /* 0x0000f05404003986 */ /* 0x000fe8000c101524 */
[----:B------:R0:W-:Y:S02]  /*aab0*/  @P1 STG.E.U16 desc[UR36][R4.64+0xf2], R85 ;  /* 0x0000f25504001986 */ /* 0x0001e4000c101524 */
[----:B0-----:R-:W-:-:S02]  /*aac0*/  @P5 IMAD.MOV.U32 R4, RZ, RZ, R12 ;  /* 0x000000ffff045224 */ /* 0x001fc400078e000c */
[----:B------:R-:W-:-:S05]  /*aad0*/  @P5 IMAD.MOV.U32 R5, RZ, RZ, R13 ;  /* 0x000000ffff055224 */ /* 0x000fca00078e000d */
[----:B------:R0:W-:Y:S04]  /*aae0*/  @P5 STG.E.U16 desc[UR36][R4.64+0xf0], R86 ;  /* 0x0000f05604005986 */ /* 0x0001e8000c101524 */
[----:B------:R0:W-:Y:S02]  /*aaf0*/  @P2 STG.E.U16 desc[UR36][R12.64+0xf2], R87 ;  /* 0x0000f2570c002986 */ /* 0x0001e4000c101524 */
.L_x_280:
[----:B------:R-:W-:Y:S05]  /*ab00*/  BSYNC B0 ;  /* 0x0000000000007941 */ /* 0x000fea0003800000 */
.L_x_28:
[----:B------:R-:W-:Y:S01]  /*ab10*/  ULDC UR4, c[0x0][0xc] ;  /* 0x0000030000047ab9 */ /* 0x000fe20000000800 */
[----:B------:R-:W-:Y:S01]  /*ab20*/  ULDC UR5, c[0x0][0x10] ;  /* 0x0000040000057ab9 */ /* 0x000fe20000000800 */
[----:B0-----:R-:W0:Y:S01]  /*ab30*/  LDC R3, c[0x0][0x14] ;  /* 0x00000500ff037b82 */ /* 0x001e220000000800 */
[----:B------:R-:W-:Y:S01]  /*ab40*/  UIMAD.WIDE.U32 UR4, UR4, UR5, URZ ;  /* 0x00000005040472a5 */ /* 0x000fe2000f8e003f */
[----:B------:R-:W-:Y:S01]  /*ab50*/  PRMT R0, RZ, 0x7610, R0 ;  /* 0x00007610ff007816 */ /* 0x000fe20000000000 */
[----:B------:R-:W-:Y:S02]  /*ab60*/  IMAD.MOV.U32 R153, RZ, RZ, -0x1 ;  /* 0xffffffffff997424 */ /* 0x000fe400078e00ff */
[----:B------:R-:W-:Y:S02]  /*ab70*/  IMAD.MOV.U32 R23, RZ, RZ, -0x1 ;  /* 0xffffffffff177424 */ /* 0x000fe400078e00ff */
[----:B0-----:R-:W-:-:S04]  /*ab80*/  IMAD.WIDE.U32 R16, R3, UR4, R16 ;  /* 0x0000000403107c25 */ /* 0x001fc8000f8e0010 */
[----:B------:R-:W-:Y:S01]  /*ab90*/  IMAD R3, R3, UR5, RZ ;  /* 0x0000000503037c24 */ /* 0x000fe2000f8e02ff */
[----:B------:R-:W-:Y:S02]  /*aba0*/  ULDC.64 UR4, c[0x0][0x650] ;  /* 0x0001940000047ab9 */ /* 0x000fe40000000a00 */
[----:B------:R-:W-:Y:S02]  /*abb0*/  ISETP.GE.U32.AND P0, PT, R16, UR4, PT ;  /* 0x0000000410007c0c */ /* 0x000fe4000bf06070 */
[----:B------:R-:W-:-:S04]  /*abc0*/  IADD3 R17, R17, R3, RZ ;  /* 0x0000000311117210 */ /* 0x000fc80007ffe0ff */
[----:B------:R-:W-:-:S13]  /*abd0*/  ISETP.GE.U32.AND.EX P0, PT, R17, UR5, PT, P0 ;  /* 0x0000000511007c0c */ /* 0x000fda000bf06100 */
[----:B------:R-:W-:Y:S05]  /*abe0*/  @P0 BRA `(.L_x_281) ;  /* 0x0000000400640947 */ /* 0x000fea0003800000 */
[----:B------:R-:W0:Y:S01]  /*abf0*/  S2R R12, SR_CTAID.X ;  /* 0x00000000000c7919 */ /* 0x000e220000002500 */
[----:B-12---:R-:W1:Y:S01]  /*ac00*/  LDC.64 R10, c[0x0][0x628] ;  /* 0x00018a00ff0a7b82 */ /* 0x006e620000000a00 */
[----:B------:R-:W-:Y:S01]  /*ac10*/  ULDC UR4, c[0x0][0x150] ;  /* 0x0000540000047ab9 */ /* 0x000fe20000000800 */
[----:B------:R-:W-:Y:S01]  /*ac20*/  IMAD.MOV.U32 R8, RZ, RZ, R16 ;  /* 0x000000ffff087224 */ /* 0x000fe200078e0010 */
[----:B------:R-:W2:Y:S01]  /*ac30*/  S2R R24, SR_CTAID.Y ;  /* 0x0000000000187919 */ /* 0x000ea20000002600 */
[----:B------:R-:W-:-:S04]  /*ac40*/  IMAD.MOV.U32 R9, RZ, RZ, R17 ;  /* 0x000000ffff097224 */ /* 0x000fc800078e0011 */
[----:B------:R-:W2:Y:S08]  /*ac50*/  LDC R21, c[0x0][0x144] ;  /* 0x00005100ff157b82 */ /* 0x000eb00000000800 */
[----:B------:R-:W2:Y:S08]  /*ac60*/  LDC R0, c[0x0][0x630] ;  /* 0x00018c00ff007b82 */ /* 0x000eb00000000800 */
[----:B------:R-:W2:Y:S01]  /*ac70*/  LDC.64 R14, c[0x0][0x620] ;  /* 0x00018800ff0e7b82 */ /* 0x000ea20000000a00 */
[----:B-1----:R-:W-:-:S04]  /*ac80*/  ISETP.NE.U32.AND P0, PT, R10, RZ, PT ;  /* 0x000000ff0a00720c */ /* 0x002fc80003f05070 */
[----:B------:R-:W-:Y:S02]  /*ac90*/  ISETP.NE.AND.EX P0, PT, R11, RZ, PT, P0 ;  /* 0x000000ff0b00720c */ /* 0x000fe40003f05300 */
[----:B0-----:R-:W-:-:S05]  /*aca0*/  I2FP.F32.U32 R3, R12 ;  /* 0x0000000c00037245 */ /* 0x001fca0000201000 */
[----:B------:R-:W-:-:S04]  /*acb0*/  FMUL R3, R3, UR4 ;  /* 0x0000000403037c20 */ /* 0x000fc80008400000 */
[----:B------:R0:W1:Y:S02]  /*acc0*/  F2I.U32.TRUNC.NTZ R20, R3 ;  /* 0x0000000300147305 */ /* 0x000064000020f000 */
[----:B------:R-:W-:Y:S05]  /*acd0*/  @!P0 BRA `(.L_x_282) ;  /* 0x0000000000288947 */ /* 0x000fea0003800000 */
[----:B0-----:R-:W0:Y:S02]  /*ace0*/  LDC R3, c[0x0][0x634] ;  /* 0x00018d00ff037b82 */ /* 0x001e240000000800 */
[----:B0-----:R-:W-:-:S05]  /*acf0*/  IADD3 R3, P0, R16, R3, RZ ;  /* 0x0000000310037210 */ /* 0x001fca0007f1e0ff */
[----:B------:R-:W-:-:S04]  /*ad00*/  IMAD.X R13, RZ, RZ, R17, P0 ;  /* 0x000000ffff0d7224 */ /* 0x000fc800000e0611 */
[----:B------:R-:W-:-:S04]  /*ad10*/  IMAD.WIDE.U32 R4, R13, R10, RZ ;  /* 0x0000000a0d047225 */ /* 0x000fc800078e00ff */
[----:B------:R-:W-:-:S04]  /*ad20*/  IMAD.WIDE.U32 R6, P0, R3, R11, R4 ;  /* 0x0000000b03067225 */ /* 0x000fc80007800004 */
[----:B------:R-:W-:Y:S01]  /*ad30*/  IMAD.WIDE.U32 R4, R3, R10, RZ ;  /* 0x0000000a03047225 */ /* 0x000fe200078e00ff */
[----:B------:R-:W-:-:S03]  /*ad40*/  IADD3.X R9, RZ, RZ, RZ, P0, !PT ;  /* 0x000000ffff097210 */ /* 0x000fc600007fe4ff */
[----:B------:R-:W-:Y:S01]  /*ad50*/  IMAD.MOV.U32 R8, RZ, RZ, R7 ;  /* 0x000000ffff087224 */ /* 0x000fe200078e0007 */
[----:B------:R-:W-:-:S05]  /*ad60*/  IADD3 RZ, P0, R5, R6, RZ ;  /* 0x0000000605ff7210 */ /* 0x000fca0007f1e0ff */
[----:B------:R-:W-:-:S08]  /*ad70*/  IMAD.WIDE.U32.X R8, R13, R11, R8, P0 ;  /* 0x0000000b0d087225 */ /* 0x000fd000000e0408 */
.L_x_282:
[----:B------:R-:W3:Y:S01]  /*ad80*/  LDC.64 R28, c[0x0][0x640] ;  /* 0x00019000ff1c7b82 */ /* 0x000ee20000000a00 */
[-CC-:B--2---:R-:W-:Y:S01]  /*ad90*/  SHF.R.U64 R23, R8, R0.reuse, R9.reuse ;  /* 0x0000000008177219 */ /* 0x184fe20000001209 */
[----:B-1----:R-:W-:Y:S01]  /*ada0*/  IMAD.MOV R20, RZ, RZ, -R20 ;  /* 0x000000ffff147224 */ /* 0x002fe200078e0a14 */
[----:B------:R-:W-:Y:S01]  /*adb0*/  SHF.R.U32.HI R0, RZ, R0, R9 ;  /* 0x00000000ff007219 */ /* 0x000fe20000011609 */
[----:B------:R-:W-:Y:S01]  /*adc0*/  ULDC UR4, c[0x0][0x154] ;  /* 0x0000550000047ab9 */ /* 0x000fe20000000800 */
[----:B0-----:R-:W-:Y:S01]  /*add0*/  IADD3 R3, P0, RZ, -R23, RZ ;  /* 0x80000017ff037210 */ /* 0x001fe20007f1e0ff */
[----:B------:R-:W-:Y:S01]  /*ade0*/  IMAD R21, R21, R20, R12 ;  /* 0x0000001415157224 */ /* 0x000fe200078e020c */
[----:B------:R-:W-:Y:S01]  /*adf0*/  MOV R7, 0x1 ;  /* 0x0000000100077802 */ /* 0x000fe20000000f00 */
[----:B------:R-:W0:Y:S02]  /*ae00*/  LDC R6, c[0x0][0x618] ;  /* 0x00018600ff067b82 */ /* 0x000e240000000800 */
[----:B------:R-:W-:-:S04]  /*ae10*/  IMAD.X R5, RZ, RZ, ~R0, P0 ;  /* 0x000000ffff057224 */ /* 0x000fc800000e0e00 */
[-C--:B------:R-:W-:Y:S02]  /*ae20*/  IMAD R0, R5, R14.reuse, RZ ;  /* 0x0000000e05007224 */ /* 0x080fe400078e02ff */
[----:B------:R-:W1:Y:S01]  /*ae30*/  LDC R8, c[0x0][0x608] ;  /* 0x00018200ff087b82 */ /* 0x000e620000000800 */
[----:B------:R-:W-:-:S04]  /*ae40*/  IMAD.WIDE.U32 R4, R3, R14, R16 ;  /* 0x0000000e03047225 */ /* 0x000fc800078e0010 */
[----:B------:R-:W-:Y:S01]  /*ae50*/  IMAD R3, R3, R15, R0 ;  /* 0x0000000f03037224 */ /* 0x000fe200078e0200 */
[----:B------:R-:W-:Y:S02]  /*ae60*/  I2FP.F32.U32 R0, R24 ;  /* 0x0000001800007245 */ /* 0x000fe40000201000 */
[----:B------:R-:W2:Y:S01]  /*ae70*/  LDC R26, c[0x0][0x658] ;  /* 0x00019600ff1a7b82 */ /* 0x000ea20000000800 */
[----:B------:R-:W-:Y:S01]  /*ae80*/  IMAD.IADD R3, R5, 0x1, R3 ;  /* 0x0000000105037824 */ /* 0x000fe200078e0203 */
[----:B---3--:R-:W-:Y:S01]  /*ae90*/  ISETP.NE.U32.AND P0, PT, R28, RZ, PT ;  /* 0x000000ff1c00720c */ /* 0x008fe20003f05070 */
[----:B------:R-:W-:Y:S01]  /*aea0*/  FMUL R0, R0, UR4 ;  /* 0x0000000400007c20 */ /* 0x000fe20008400000 */
[----:B------:R-:W-:Y:S02]  /*aeb0*/  IMAD.MOV.U32 R5, RZ, RZ, -0x1 ;  /* 0xffffffffff057424 */ /* 0x000fe400078e00ff */
[----:B------:R-:W-:Y:S01]  /*aec0*/  ISETP.NE.AND.EX P0, PT, R29, RZ, PT, P0 ;  /* 0x000000ff1d00720c */ /* 0x000fe20003f05300 */
[----:B------:R3:W2:Y:S01]  /*aed0*/  F2I.U32.TRUNC.NTZ R13, R0 ;  /* 0x00000000000d7305 */ /* 0x0006a2000020f000 */
[----:B------:R-:W3:Y:S01]  /*aee0*/  LDC R15, c[0x0][0x148] ;  /* 0x00005200ff0f7b82 */ /* 0x000ee20000000800 */
[----:B0-----:R-:W-:-:S02]  /*aef0*/  SHF.R.U64 R12, R4, R6, R3 ;  /* 0x00000006040c7219 */ /* 0x001fc40000001203 */
[----:B------:R-:W-:-:S05]  /*af00*/  SHF.R.U32.HI R3, RZ, R6, R3 ;  /* 0x00000006ff037219 */ /* 0x000fca0000011603 */
[----:B------:R-:W0:Y:S01]  /*af10*/  LDC R20, c[0x0][0x600] ;  /* 0x00018000ff147b82 */ /* 0x000e220000000800 */
[-CC-:B-1----:R-:W-:Y:S02]  /*af20*/  SHF.R.U64 R10, R12, R8.reuse, R3.reuse ;  /* 0x000000080c0a7219 */ /* 0x182fe40000001203 */
[----:B------:R-:W-:-:S05]  /*af30*/  SHF.R.U32.HI R3, RZ, R8, R3 ;  /* 0x00000008ff037219 */ /* 0x000fca0000011603 */
[----:B------:R-:W1:Y:S01]  /*af40*/  LDC R27, c[0x0][0x648] ;  /* 0x00019200ff1b7b82 */ /* 0x000e620000000800 */
[-C--:B--2---:R-:W-:Y:S02]  /*af50*/  SHF.L.U32 R4, R5, R26.reuse, RZ ;  /* 0x0000001a05047219 */ /* 0x084fe400000006ff */
[--C-:B------:R-:W-:Y:S02]  /*af60*/  SHF.R.U64 R14, R10, R26, R3.reuse ;  /* 0x0000001a0a0e7219 */ /* 0x100fe40000001203 */
[----:B------:R-:W-:Y:S02]  /*af70*/  LOP3.LUT R25, RZ, R4, RZ, 0x33, !PT ;  /* 0x00000004ff197212 */ /* 0x000fe400078e33ff */
[-C--:B------:R-:W-:Y:S01]  /*af80*/  SHF.R.U32.HI R5, RZ, R26.reuse, R3 ;  /* 0x0000001aff057219 */ /* 0x080fe20000011603 */
[----:B------:R-:W2:Y:S01]  /*af90*/  LDC R30, c[0x0][0x638] ;  /* 0x00018e00ff1e7b82 */ /* 0x000ea20000000800 */
[----:B------:R-:W-:Y:S01]  /*afa0*/  SHF.L.U32 R152, R7, R26, RZ ;  /* 0x0000001a07987219 */ /* 0x000fe200000006ff */
[----:B------:R-:W-:-:S06]  /*afb0*/  IMAD.MOV.U32 R4, RZ, RZ, R14 ;  /* 0x000000ffff047224 */ /* 0x000fcc00078e000e */
[----:B------:R-:W0:Y:S01]  /*afc0*/  LDC R31, c[0x0][0x610] ;  /* 0x00018400ff1f7b82 */ /* 0x000e220000000800 */
[----:B------:R-:W-:Y:S05]  /*afd0*/  @!P0 BRA `(.L_x_283) ;  /* 0x0000000000288947 */ /* 0x000fea0003800000 */
[----:B------:R-:W4:Y:S02]  /*afe0*/  LDC R3, c[0x0][0x64c] ;  /* 0x00019300ff037b82 */ /* 0x000f240000000800 */
[----:B----4-:R-:W-:-:S05]  /*aff0*/  IADD3 R3, P0, R14, R3, RZ ;  /* 0x000000030e037210 */ /* 0x010fca0007f1e0ff */
        /* <DEDUP_REMOVED lines=8> */
.L_x_283:
[----:B------:R-:W-:Y:S01]  /*b080*/  ISETP.NE.AND P0, PT, R2, 0x1, PT ;  /* 0x000000010200780c */ /* 0x000fe20003f05270 */
[----:B------:R-:W-:Y:S01]  /*b090*/  IMAD.MOV R13, RZ, RZ, -R13 ;  /* 0x000000ffff0d7224 */ /* 0x000fe200078e0a0d */
[----:B-1-3--:R-:W-:Y:S01]  /*b0a0*/  SHF.R.U64 R0, R4, R27, R5 ;  /* 0x0000001b04007219 */ /* 0x00afe20000001205 */
[----:B------:R-:W-:Y:S01]  /*b0b0*/  IMAD.MOV.U32 R4, RZ, RZ, 0x1 ;  /* 0x00000001ff047424 */ /* 0x000fe200078e00ff */
[----:B------:R-:W-:Y:S02]  /*b0c0*/  LOP3.LUT R5, R10, R25, RZ, 0xc0, !PT ;  /* 0x000000190a057212 */ /* 0x000fe400078ec0ff */
[----:B0-----:R-:W-:Y:S01]  /*b0d0*/  IADD3 R7, R20, -0x1, RZ ;  /* 0xffffffff14077810 */ /* 0x001fe20007ffe0ff */
[----:B------:R-:W-:Y:S02]  /*b0e0*/  IMAD.MOV R3, RZ, RZ, -R0 ;  /* 0x000000ffff037224 */ /* 0x000fe400078e0a00 */
[----:B------:R-:W-:Y:S01]  /*b0f0*/  IMAD R152, R152, R0, R5 ;  /* 0x0000000098987224 */ /* 0x000fe200078e0205 */
[----:B------:R-:W-:Y:S01]  /*b100*/  LOP3.LUT R5, R12, R7, RZ, 0xc0, !PT ;  /* 0x000000070c057212 */ /* 0x000fe200078ec0ff */
[----:B--2---:R-:W-:-:S02]  /*b110*/  IMAD R0, R3, R30, R14 ;  /* 0x0000001e03007224 */ /* 0x004fc400078e020e */
[----:B------:R-:W-:Y:S02]  /*b120*/  @P0 IMAD R21, R15, R13, R24 ;  /* 0x0000000d0f150224 */ /* 0x000fe400078e0218 */
[----:B------:R-:W-:Y:S01]  /*b130*/  IMAD R3, R0, R20, R5 ;  /* 0x0000001400037224 */ /* 0x000fe200078e0205 */
[----:B------:R-:W-:Y:S01]  /*b140*/  PRMT R0, R4, 0x7610, R0 ;  /* 0x0000761004007816 */ /* 0x000fe20000000000 */
[----:B------:R-:W-:-:S05]  /*b150*/  IMAD R152, R152, R31, R21 ;  /* 0x0000001f98987224 */ /* 0x000fca00078e0215 */
[----:B------:R-:W-:Y:S02]  /*b160*/  SEL R153, R3, R152, !P0 ;  /* 0x0000009803997207 */ /* 0x000fe40004000000 */
[----:B------:R-:W-:-:S07]  /*b170*/  SEL R152, R152, R3, !P0 ;  /* 0x0000000398987207 */ /* 0x000fce0004000000 */
.L_x_281:
[----:B------:R-:W-:-:S13]  /*b180*/  LOP3.LUT P0, RZ, R0, 0xff, RZ, 0xc0, !PT ;  /* 0x000000ff00ff7812 */ /* 0x000fda000780c0ff */
[----:B------:R-:W-:Y:S05]  /*b190*/  @P0 BRA `(.L_x_284) ;  /* 0xffffff5c00540947 */ /* 0x000fea000383ffff */
[----:B------:R-:W-:Y:S05]  /*b1a0*/  EXIT ;  /* 0x000000000000794d */ /* 0x000fea0003800000 */
.L_x_3:
[----:B0-----:R-:W-:Y:S01]  /*b1b0*/  ULDC.64 UR4, c[0x0][0x650] ;  /* 0x0001940000047ab9 */ /* 0x001fe20000000a00 */
        /* <DEDUP_REMOVED lines=8> */
[----:B------:R-:W-:Y:S01]  /*b240*/  MOV R10, R16 ;  /* 0x00000010000a7202 */ /* 0x000fe20000000f00 */
[----:B------:R-:W-:-:S06]  /*b250*/  IMAD.MOV.U32 R11, RZ, RZ, R17 ;  /* 0x000000ffff0b7224 */ /* 0x000fcc00078e0011 */
        /* <DEDUP_REMOVED lines=15> */
.L_x_286:
[--C-:B------:R-:W-:Y:S01]  /*b350*/  SHF.R.U64 R12, R10, R14, R11.reuse ;  /* 0x0000000e0a0c7219 */ /* 0x100fe2000000120b */
[----:B------:R-:W0:Y:S01]  /*b360*/  LDC R22, c[0x0][0x618] ;  /* 0x00018600ff167b82 */ /* 0x000e220000000800 */
[----:B------:R-:W-:Y:S01]  /*b370*/  I2FP.F32.U32 R6, R4 ;  /* 0x0000000400067245 */ /* 0x000fe20000201000 */
[----:B------:R-:W-:Y:S01]  /*b380*/  ULDC UR4, c[0x0][0x150] ;  /* 0x0000540000047ab9 */ /* 0x000fe20000000800 */
[----:B------:R-:W-:Y:S02]  /*b390*/  SHF.R.U32.HI R5, RZ, R14, R11 ;  /* 0x0000000eff057219 */ /* 0x000fe4000001160b */
[----:B------:R-:W-:Y:S01]  /*b3a0*/  IADD3 R9, P0, RZ, -R12, RZ ;  /* 0x8000000cff097210 */ /* 0x000fe20007f1e0ff */
[----:B------:R-:W-:Y:S01]  /*b3b0*/  FMUL R11, R6, UR4 ;  /* 0x00000004060b7c20 */ /* 0x000fe20008400000 */
[----:B------:R-:W-:Y:S01]  /*b3c0*/  ULDC UR4, c[0x0][0x154] ;  /* 0x0000550000047ab9 */ /* 0x000fe20000000800 */
[----:B------:R-:W1:Y:S02]  /*b3d0*/  LDC.64 R24, c[0x0][0x640] ;  /* 0x00019000ff187b82 */ /* 0x000e640000000a00 */
[----:B------:R-:W-:-:S02]  /*b3e0*/  IMAD.X R5, RZ, RZ, ~R5, P0 ;  /* 0x000000ffff057224 */ /* 0x000fc400000e0e05 */
[----:B------:R-:W2:Y:S01]  /*b3f0*/  F2I.U32.TRUNC.NTZ R11, R11 ;  /* 0x0000000b000b7305 */ /* 0x000ea2000020f000 */
[----:B------:R-:W-:-:S03]  /*b400*/  IMAD.WIDE.U32 R6, R9, R20, R16 ;  /* 0x0000001409067225 */ /* 0x000fc600078e0010 */
[----:B------:R-:W3:Y:S01]  /*b410*/  LDC R13, c[0x0][0x144] ;  /* 0x00005100ff0d7b82 */ /* 0x000ee20000000800 */
[----:B------:R-:W-:-:S04]  /*b420*/  IMAD R8, R5, R20, RZ ;  /* 0x0000001405087224 */ /* 0x000fc800078e02ff */
[----:B------:R-:W-:Y:S02]  /*b430*/  IMAD R5, R9, R21, R8 ;  /* 0x0000001509057224 */ /* 0x000fe400078e0208 */
[----:B------:R-:W-:Y:S01]  /*b440*/  IMAD.MOV.U32 R8, RZ, RZ, -0x1 ;  /* 0xffffffffff087424 */ /* 0x000fe200078e00ff */
[----:B------:R-:W4:Y:S02]  /*b450*/  LDC R14, c[0x0][0x608] ;  /* 0x00018200ff0e7b82 */ /* 0x000f240000000800 */
[----:B------:R-:W-:Y:S02]  /*b460*/  IADD3 R5, R7, R5, RZ ;  /* 0x0000000507057210 */ /* 0x000fe40007ffe0ff */
[----:B------:R-:W-:Y:S02]  /*b470*/  I2FP.F32.U32 R7, R3 ;  /* 0x0000000300077245 */ /* 0x000fe40000201000 */
[-C--:B0-----:R-:W-:Y:S01]  /*b480*/  SHF.R.U64 R10, R6, R22.reuse, R5 ;  /* 0x00000016060a7219 */ /* 0x081fe20000001205 */
[----:B--2---:R-:W-:Y:S01]  /*b490*/  IMAD.MOV R6, RZ, RZ, -R11 ;  /* 0x000000ffff067224 */ /* 0x004fe200078e0a0b */
[----:B------:R-:W0:Y:S01]  /*b4a0*/  LDC R9, c[0x0][0x658] ;  /* 0x00019600ff097b82 */ /* 0x000e220000000800 */
[----:B-1----:R-:W-:Y:S01]  /*b4b0*/  ISETP.NE.U32.AND P0, PT, R24, RZ, PT ;  /* 0x000000ff1800720c */ /* 0x002fe20003f05070 */
[----:B------:R-:W-:Y:S01]  /*b4c0*/  FMUL R7, R7, UR4 ;  /* 0x0000000407077c20 */ /* 0x000fe20008400000 */
[----:B------:R-:W-:-:S02]  /*b4d0*/  SHF.R.U32.HI R5, RZ, R22, R5 ;  /* 0x00000016ff057219 */ /* 0x000fc40000011605 */
[----:B------:R-:W-:-:S03]  /*b4e0*/  ISETP.NE.AND.EX P0, PT, R25, RZ, PT, P0 ;  /* 0x000000ff1900720c */ /* 0x000fc60003f05300 */
[----:B------:R-:W1:Y:S01]  /*b4f0*/  LDC R20, c[0x0][0x148] ;  /* 0x00005200ff147b82 */ /* 0x000e620000000800 */
[----:B---3--:R-:W-:Y:S02]  /*b500*/  IMAD R23, R13, R6, R4 ;  /* 0x000000060d177224 */ /* 0x008fe400078e0204 */
[----:B------:R-:W-:-:S05]  /*b510*/  IMAD.MOV.U32 R6, RZ, RZ, 0x1 ;  /* 0x00000001ff067424 */ /* 0x000fca00078e00ff */
[----:B------:R-:W2:Y:S01]  /*b520*/  LDC R21, c[0x0][0x600] ;  /* 0x00018000ff157b82 */ /* 0x000ea20000000800 */
[-CC-:B----4-:R-:W-:Y:S02]  /*b530*/  SHF.R.U64 R13, R10, R14.reuse, R5.reuse ;  /* 0x0000000e0a0d7219 */ /* 0x190fe40000001205 */
[----:B------:R-:W-:Y:S02]  /*b540*/  SHF.R.U32.HI R4, RZ, R14, R5 ;  /* 0x0000000eff047219 */ /* 0x000fe40000011605 */
[----:B------:R3:W4:Y:S03]  /*b550*/  F2I.U32.TRUNC.NTZ R14, R7 ;  /* 0x00000007000e7305 */ /* 0x000726000020f000 */
[----:B------:R-:W1:Y:S01]  /*b560*/  LDC R26, c[0x0][0x648] ;  /* 0x00019200ff1a7b82 */ /* 0x000e620000000800 */
[-C--:B0-----:R-:W-:Y:S02]  /*b570*/  SHF.R.U64 R15, R13, R9.reuse, R4 ;  /* 0x000000090d0f7219 */ /* 0x081fe40000001204 */
[----:B------:R-:W-:-:S02]  /*b580*/  SHF.L.U32 R8, R8, R9, RZ ;  /* 0x0000000908087219 */ /* 0x000fc400000006ff */
[-C--:B------:R-:W-:Y:S01]  /*b590*/  SHF.R.U32.HI R5, RZ, R9.reuse, R4 ;  /* 0x00000009ff057219 */ /* 0x080fe20000011604 */
[----:B------:R-:W-:Y:S01]  /*b5a0*/  IMAD.MOV.U32 R4, RZ, RZ, R15 ;  /* 0x000000ffff047224 */ /* 0x000fe200078e000f */
[----:B------:R-:W-:Y:S01]  /*b5b0*/  SHF.L.U32 R22, R6, R9, RZ ;  /* 0x0000000906167219 */ /* 0x000fe200000006ff */
[----:B------:R-:W0:Y:S01]  /*b5c0*/  LDC R27, c[0x0][0x638] ;  /* 0x00018e00ff1b7b82 */ /* 0x000e220000000800 */
[----:B------:R-:W-:-:S07]  /*b5d0*/  LOP3.LUT R28, RZ, R8, RZ, 0x33, !PT ;  /* 0x00000008ff1c7212 */ /* 0x000fce00078e33ff */
[----:B------:R-:W0:Y:S01]  /*b5e0*/  LDC R29, c[0x0][0x610] ;  /* 0x00018400ff1d7b82 */ /* 0x000e220000000800 */
[----:B---34-:R-:W-:Y:S05]  /*b5f0*/  @!P0 BRA `(.L_x_287) ;  /* 0x0000000000288947 */ /* 0x018fea0003800000 */
[----:B------:R-:W3:Y:S02]  /*b600*/  LDC R4, c[0x0][0x64c] ;  /* 0x00019300ff047b82 */ /* 0x000ee40000000800 */
[----:B---3--:R-:W-:-:S05]  /*b610*/  IADD3 R9, P0, R15, R4, RZ ;  /* 0x000000040f097210 */ /* 0x008fca0007f1e0ff */
        /* <DEDUP_REMOVED lines=8> */
.L_x_287:
[----:B------:R-:W-:Y:S01]  /*b6a0*/  ISETP.NE.AND P0, PT, R2, 0x1, PT ;  /* 0x000000010200780c */ /* 0x000fe20003f05270 */
[----:B--2---:R-:W-:Y:S01]  /*b6b0*/  VIADD R7, R21, 0xffffffff ;  /* 0xffffffff15077836 */ /* 0x004fe20000000000 */
[----:B-1----:R-:W-:Y:S01]  /*b6c0*/  SHF.R.U64 R5, R4, R26, R5 ;  /* 0x0000001a04057219 */ /* 0x002fe20000001205 */
[----:B------:R-:W-:Y:S01]  /*b6d0*/  IMAD.MOV R14, RZ, RZ, -R14 ;  /* 0x000000ffff0e7224 */ /* 0x000fe200078e0a0e */
[----:B------:R-:W-:Y:S02]  /*b6e0*/  LOP3.LUT R4, R13, R28, RZ, 0xc0, !PT ;  /* 0x0000001c0d047212 */ /* 0x000fe400078ec0ff */
[----:B------:R-:W-:Y:S01]  /*b6f0*/  LOP3.LUT R10, R10, R7, RZ, 0xc0, !PT ;  /* 0x000000070a0a7212 */ /* 0x000fe200078ec0ff */
[----:B------:R-:W-:Y:S01]  /*b700*/  IMAD.MOV R6, RZ, RZ, -R5 ;  /* 0x000000ffff067224 */ /* 0x000fe200078e0a05 */
[----:B------:R-:W-:Y:S01]  /*b710*/  MOV R8, R12 ;  /* 0x0000000c00087202 */ /* 0x000fe20000000f00 */
[----:B------:R-:W-:-:S04]  /*b720*/  IMAD R4, R22, R5, R4 ;  /* 0x0000000516047224 */ /* 0x000fc800078e0204 */
[----:B------:R-:W-:Y:S02]  /*b730*/  @P0 IMAD R23, R20, R14, R3 ;  /* 0x0000000e14170224 */ /* 0x000fe400078e0203 */
[----:B0-----:R-:W-:Y:S02]  /*b740*/  IMAD R3, R6, R27, R15 ;  /* 0x0000001b06037224 */ /* 0x001fe400078e020f */
[----:B------:R-:W-:Y:S02]  /*b750*/  IMAD R7, R4, R29, R23 ;  /* 0x0000001d04077224 */ /* 0x000fe400078e0217 */
[----:B------:R-:W-:Y:S02]  /*b760*/  IMAD R4, R3, R21, R10 ;  /* 0x0000001503047224 */ /* 0x000fe400078e020a */
[----:B------:R-:W-:-:S03]  /*b770*/  IMAD.MOV.U32 R6, RZ, RZ, 0x1 ;  /* 0x00000001ff067424 */ /* 0x000fc600078e00ff */
[----:B------:R-:W-:Y:S02]  /*b780*/  SEL R9, R4, R7, !P0 ;  /* 0x0000000704097207 */ /* 0x000fe40004000000 */
[----:B------:R-:W-:-:S07]  /*b790*/  SEL R7, R7, R4, !P0 ;  /* 0x0000000407077207 */ /* 0x000fce0004000000 */
.L_x_285:
[----:B------:R-:W-:-:S08]  /*b7a0*/  NOP ;  /* 0x0000000000007918 */ /* 0x000fd00000000000 */
[----:B------:R-:W0:-:S00]  /*b7b0*/  USETMAXREG.DEALLOC.CTAPOOL 0x28 ;  /* 0x00000028000079c8 */ /* 0x000e0000080e0500 */
[----:B0-----:R-:W-:-:S13]  /*b7c0*/  ISETP.NE.AND P0, PT, R0, RZ, PT ;  /* 0x000000ff0000720c */ /* 0x001fda0003f05270 */
[----:B------:R-:W-:Y:S05]  /*b7d0*/  @P0 EXIT ;  /* 0x000000000000094d */ /* 0x000fea0003800000 */
[----:B------:R-:W-:Y:S01]  /*b7e0*/  LOP3.LUT P0, RZ, R6, 0xff, RZ, 0xc0, !PT ;  /* 0x000000ff06ff7812 */ /* 0x000fe2000780c0ff */
[----:B------:R-:W-:Y:S02]  /*b7f0*/  IMAD.MOV.U32 R3, RZ, RZ, 0x1 ;  /* 0x00000001ff037424 */ /* 0x000fe400078e00ff */
[----:B------:R-:W-:-:S10]  /*b800*/  IMAD.MOV.U32 R0, RZ, RZ, RZ ;  /* 0x000000ffff007224 */ /* 0x000fd400078e00ff */
[----:B------:R-:W-:Y:S05]  /*b810*/  @!P0 BRA `(.L_x_288) ;  /* 0x0000000c00648947 */ /* 0x000fea0003800000 */
[----:B------:R-:W0:Y:S01]  /*b820*/  LDC R0, c[0x0][0x28c] ;  /* 0x0000a300ff007b82 */ /* 0x000e220000000800 */
[----:B------:R-:W-:Y:S01]  /*b830*/  ULDC UR5, c[0x0][0x658] ;  /* 0x0001960000057ab9 */ /* 0x000fe20000000800 */
[----:B------:R-:W-:Y:S01]  /*b840*/  UMOV UR7, 0xffffffff ;  /* 0xffffffff00077882 */ /* 0x000fe20000000000 */
[----:B------:R-:W-:Y:S01]  /*b850*/  ULDC UR6, c[0x0][0xc] ;  /* 0x0000030000067ab9 */ /* 0x000fe20000000800 */
[----:B------:R-:W-:Y:S01]  /*b860*/  USHF.L.U32 UR9, UR7, UR5, URZ ;  /* 0x0000000507097299 */ /* 0x000fe2000800063f */
[C---:B------:R-:W-:Y:S01]  /*b870*/  LOP3.LUT P2, RZ, R18.reuse, 0x7f, RZ, 0xc0, !PT ;  /* 0x0000007f12ff7812 */ /* 0x040fe2000784c0ff */
[----:B------:R-:W-:Y:S01]  /*b880*/  UMOV UR8, 0x1 ;  /* 0x0000000100087882 */ /* 0x000fe20000000000 */
[----:B------:R-:W-:Y:S01]  /*b890*/  ULDC UR7, c[0x0][0x10] ;  /* 0x0000040000077ab9 */ /* 0x000fe20000000800 */
[----:B------:R-:W-:Y:S01]  /*b8a0*/  LOP3.LUT P0, RZ, R18, 0x1f, RZ, 0xc0, !PT ;  /* 0x0000001f12ff7812 */ /* 0x000fe2000780c0ff */
[----:B------:R-:W-:Y:S01]  /*b8b0*/  UIMAD.WIDE.U32 UR6, UR6, UR7, URZ ;  /* 0x00000007060672a5 */ /* 0x000fe2000f8e003f */
[----:B------:R-:W-:Y:S01]  /*b8c0*/  BSSY B0, `(.L_x_288) ;  /* 0x00000ce000007945 */ /* 0x000fe20003800000 */
[----:B------:R-:W-:Y:S01]  /*b8d0*/  USHF.L.U32 UR5, UR8, UR5, URZ ;  /* 0x0000000508057299 */ /* 0x000fe2000800063f */
[----:B------:R-:W-:Y:S01]  /*b8e0*/  IMAD.MOV.U32 R11, RZ, RZ, 0x1 ;  /* 0x00000001ff0b7424 */ /* 0x000fe200078e00ff */
[----:B------:R-:W-:Y:S01]  /*b8f0*/  LOP3.LUT R18, R19, 0x2, RZ, 0xfc, !PT ;  /* 0x0000000213127812 */ /* 0x000fe200078efcff */
[----:B------:R-:W-:Y:S01]  /*b900*/  ULDC UR8, c[0x0][0x14] ;  /* 0x0000050000087ab9 */ /* 0x000fe20000000800 */
[----:B------:R-:W-:Y:S01]  /*b910*/  PLOP3.LUT P0, PT, P0, P2, PT, 0x8a, 0x0 ;  /* 0x000000000000781c */ /* 0x000fe20000705172 */
[----:B------:R-:W-:-:S02]  /*b920*/  UIMAD.WIDE.U32 UR30, UR6, UR8, URZ ;  /* 0x00000008061e72a5 */ /* 0x000fc4000f8e003f */
[----:B------:R-:W-:Y:S01]  /*b930*/  UIMAD UR7, UR7, UR8, URZ ;  /* 0x00000008070772a4 */ /* 0x000fe2000f8e023f */
[----:B------:R-:W-:Y:S01]  /*b940*/  ULDC UR4, c[0x0][0x600] ;  /* 0x0001800000047ab9 */ /* 0x000fe20000000800 */
[----:B------:R-:W-:Y:S02]  /*b950*/  ULOP3.LUT UR6, URZ, UR9, URZ, 0x33, !UPT ;  /* 0x000000093f067292 */ /* 0x000fe4000f8e333f */
[----:B------:R-:W-:Y:S01]  /*b960*/  UIADD3 UR4, UR4, -0x1, URZ ;  /* 0xffffffff04047890 */ /* 0x000fe2000fffe03f */
[----:B0-----:R-:W-:Y:S01]  /*b970*/  VIADD R0, R0, 0x7f ;  /* 0x0000007f00007836 */ /* 0x001fe20000000000 */
[----:B------:R-:W-:Y:S01]  /*b980*/  UIADD3 UR7, UR31, UR7, URZ ;  /* 0x000000071f077290 */ /* 0x000fe2000fffe03f */
[----:B------:R-:W-:-:S03]  /*b990*/  ULDC.64 UR38, c[0x0][0x198] ;  /* 0x0000660000267ab9 */ /* 0x000fc60000000a00 */
[----:B------:R-:W-:-:S04]  /*b9a0*/  SHF.R.S32.HI R3, RZ, 0x1f, R0 ;  /* 0x0000001fff037819 */ /* 0x000fc80000011400 */
[----:B------:R-:W-:Y:S02]  /*b9b0*/  LEA.HI R3, R3, R0, RZ, 0x7 ;  /* 0x0000000003037211 */ /* 0x000fe400078f38ff */
[----:B------:R-:W-:Y:S02]  /*b9c0*/  MOV R0, RZ ;  /* 0x000000ff00007202 */ /* 0x000fe40000000f00 */
[----:B------:R-:W-:Y:S01]  /*b9d0*/  SHF.R.S32.HI R13, RZ, 0x7, R3 ;  /* 0x00000007ff0d7819 */ /* 0x000fe20000011403 */
[----:B------:R-:W-:-:S04]  /*b9e0*/  IMAD.MOV.U32 R3, RZ, RZ, 0x1 ;  /* 0x00000001ff037424 */ /* 0x000fc800078e00ff */
[----:B------:R-:W-:-:S07]  /*b9f0*/  VIADD R10, R13, 0x1 ;  /* 0x000000010d0a7836 */ /* 0x000fce0000000000 */
.L_x_300:
[----:B------:R-:W-:-:S03]  /*ba00*/  UMOV UR8, 0xffffffff ;  /* 0xffffffff00087882 */ /* 0x000fc60000000000 */
[----:B------:R-:W-:Y:S05]  /*ba10*/  BRA.DIV UR8, `(.L_x_289) ;  /* 0x0000000e08887947 */ /* 0x000fea000b800000 */
[----:B------:R-:W-:-:S13]  /*ba20*/  ELECT P6, URZ, PT ;  /* 0x00000000003f782f */ /* 0x000fda00038c0000 */
.L_x_309:
[----:B------:R-:W0:Y:S01]  /*ba30*/  LDC R4, c[0x0][0x28c] ;  /* 0x0000a300ff047b82 */ /* 0x000e220000000800 */
[----:B------:R-:W-:Y:S01]  /*ba40*/  BSSY B1, `(.L_x_290) ;  /* 0x0000043000017945 */ /* 0x000fe20003800000 */
[----:B0-----:R-:W-:-:S13]  /*ba50*/  ISETP.LT.OR P6, PT, R4, 0x1, !P6 ;  /* 0x000000010400780c */ /* 0x001fda00077c1670 */
[----:B------:R-:W-:Y:S05]  /*ba60*/  @P6 BRA `(.L_x_291) ;  /* 0x0000000400006947 */ /* 0x000fea0003800000 */
[----:B------:R-:W-:Y:S01]  /*ba70*/  IMAD.SHL.U32 R14, R7, 0x100, RZ ;  /* 0x00000100070e7824 */ /* 0x000fe200078e00ff */
[----:B------:R-:W-:Y:S01]  /*ba80*/  MOV R5, R3 ;  /* 0x0000000300057202 */ /* 0x000fe20000000f00 */
[----:B------:R-:W-:Y:S02]  /*ba90*/  IMAD.SHL.U32 R15, R9, 0x80, RZ ;  /* 0x00000080090f7824 */ /* 0x000fe400078e00ff */
[----:B------:R-:W-:Y:S02]  /*baa0*/  IMAD.MOV.U32 R20, RZ, RZ, RZ ;  /* 0x000000ffff147224 */ /* 0x000fe400078e00ff */
[----:B------:R-:W-:Y:S02]  /*bab0*/  IMAD.MOV.U32 R4, RZ, RZ, R10 ;  /* 0x000000ffff047224 */ /* 0x000fe400078e000a */
[----:B------:R-:W-:-:S07]  /*bac0*/  IMAD.MOV.U32 R6, RZ, RZ, R0 ;  /* 0x000000ffff067224 */ /* 0x000fce00078e0000 */
.L_x_295:
[----:B------:R-:W0:Y:S01]  /*bad0*/  S2R R12, SR_CgaCtaId ;  /* 0x00000000000c7919 */ /* 0x000e220000008800 */
[----:B------:R-:W-:Y:S01]  /*bae0*/  MOV R7, 0x400 ;  /* 0x0000040000077802 */ /* 0x000fe20000000f00 */
[----:B------:R-:W1:Y:S03]  /*baf0*/  @!P2 LDC R9, c[0x0][0x500] ;  /* 0x00014000ff09ab82 */ /* 0x000e660000000800 */
[----:B0-----:R-:W-:Y:S02]  /*bb00*/  LEA R21, R12, R7, 0x18 ;  /* 0x000000070c157211 */ /* 0x001fe400078ec0ff */
[----:B------:R-:W-:-:S03]  /*bb10*/  SHF.L.U32 R7, R5, 0x1f, RZ ;  /* 0x0000001f05077819 */ /* 0x000fc600000006ff */
[----:B------:R-:W-:-:S04]  /*bb20*/  IMAD R12, R6, 0x8, R21 ;  /* 0x00000008060c7824 */ /* 0x000fc800078e0215 */
[----:B------:R-:W0:Y:S02]  /*bb30*/  SYNCS.PHASECHK.TRANS64.TRYWAIT P1, [R12+URZ+0x10], R7 ;  /* 0x000010070c0075a7 */ /* 0x000e24000802017f */
[----:B01----:R-:W-:Y:S05]  /*bb40*/  @!P1 BRA `(.L_x_292) ;  /* 0x0000000c005c9947 */ /* 0x003fea0003800000 */
.L_x_310:
[----:B0-----:R-:W-:Y:S01]  /*bb50*/  PRMT R7, R18, 0x9910, RZ ;  /* 0x0000991012077816 */ /* 0x001fe200000000ff */
[----:B------:R0:W-:Y:S03]  /*bb60*/  @!P2 SYNCS.ARRIVE.TRANS64 RZ, [R12+URZ], R9 ;  /* 0x000000090cffa9a7 */ /* 0x0001e6000800003f */
[----:B------:R-:W-:-:S13]  /*bb70*/  ISETP.NE.AND P1, PT, R7, 0x2, PT ;  /* 0x000000020700780c */ /* 0x000fda0003f25270 */
[----:B0-----:R-:W-:Y:S05]  /*bb80*/  @P1 BRA `(.L_x_293) ;  /* 0x0000000000041947 */ /* 0x001fea0003800000 */
[----:B------:R-:W-:Y:S01]  /*bb90*/  BPT.TRAP 0x1 ;  /* 0x000000040000795c */ /* 0x000fe20000300000 */
.L_x_293:
[----:B------:R-:W-:Y:S05]  /*bba0*/  @P0 BRA `(.L_x_294) ;  /* 0x0000000000040947 */ /* 0x000fea0003800000 */
[----:B------:R-:W-:Y:S01]  /*bbb0*/  BPT.TRAP 0x1 ;  /* 0x000000040000795c */ /* 0x000fe20000300000 */
.L_x_294:
[--C-:B------:R-:W-:Y:S01]  /*bbc0*/  IMAD R7, R6, 0x10000, R21.reuse ;  /* 0x0001000006077824 */ /* 0x100fe200078e0215 */
[----:B------:R-:W-:Y:S01]  /*bbd0*/  R2UR UR34, R20 ;  /* 0x00000000142272ca */ /* 0x000fe200000e0000 */
[----:B------:R-:W-:Y:S01]  /*bbe0*/  IMAD R21, R6, 0x8000, R21 ;  /* 0x0000800006157824 */ /* 0x000fe200078e0215 */
[----:B------:R-:W-:Y:S01]  /*bbf0*/  R2UR UR33, R12 ;  /* 0x000000000c2172ca */ /* 0x000fe200000e0000 */
[----:B------:R-:W-:Y:S01]  /*bc00*/  UIADD3 UR14, UP0, UR38, 0xf0, URZ ;  /* 0x000000f0260e7890 */ /* 0x000fe2000ff1e03f */
[----:B------:R-:W-:Y:S01]  /*bc10*/  R2UR UR24, R7 ;  /* 0x00000000071872ca */ /* 0x000fe200000e0000 */
[----:B------:R-:W-:Y:S01]  /*bc20*/  UIADD3 UR40, UP1, UR38, 0x1f0, URZ ;  /* 0x000001f026287890 */ /* 0x000fe2000ff3e03f */
[----:B------:R-:W-:Y:S01]  /*bc30*/  R2UR UR8, R21 ;  /* 0x00000000150872ca */ /* 0x000fe200000e0000 */
[----:B------:R-:W-:Y:S01]  /*bc40*/  UIADD3.X UR15, URZ, UR39, URZ, UP0, !UPT ;  /* 0x000000273f0f7290 */ /* 0x000fe200087fe43f */
[----:B------:R-:W-:Y:S01]  /*bc50*/  R2UR UR36, R8 ;  /* 0x00000000082472ca */ /* 0x000fe200000e0000 */
[----:B------:R-:W-:Y:S01]  /*bc60*/  UIADD3.X UR41, URZ, UR39, URZ, UP1, !UPT ;  /* 0x000000273f297290 */ /* 0x000fe20008ffe43f */
[----:B------:R-:W-:Y:S01]  /*bc70*/  R2UR UR35, R14 ;  /* 0x000000000e2372ca */ /* 0x000fe200000e0000 */
[----:B------:R-:W-:Y:S01]  /*bc80*/  VIADD R6, R6, 0x1 ;  /* 0x0000000106067836 */ /* 0x000fe20000000000 */
[----:B------:R-:W-:Y:S01]  /*bc90*/  IADD3 R4, R4, -0x1, RZ ;  /* 0xffffffff04047810 */ /* 0x000fe20007ffe0ff */
[----:B------:R-:W-:Y:S01]  /*bca0*/  UIADD3 UR26, UR34, 0x40, URZ ;  /* 0x00000040221a7890 */ /* 0x000fe2000fffe03f */
[----:B------:R-:W-:Y:S01]  /*bcb0*/  R2UR UR19, R15 ;  /* 0x000000000f1372ca */ /* 0x000fe200000e0000 */
[----:B------:R-:W-:Y:S01]  /*bcc0*/  UMOV UR22, 0x0 ;  /* 0x0000000000167882 */ /* 0x000fe20000000000 */
[----:B------:R-:W-:Y:S01]  /*bcd0*/  ISETP.GT.AND P3, PT, R4, 0x1, PT ;  /* 0x000000010400780c */ /* 0x000fe20003f64270 */
[----:B------:R-:W-:Y:S01]  /*bce0*/  UIADD3 UR32, UR24, 0x100, URZ ;  /* 0x0000010018207890 */ /* 0x000fe2000fffe03f */
[----:B------:R-:W-:Y:S01]  /*bcf0*/  ISETP.NE.AND P1, PT, R6, 0x2, PT ;  /* 0x000000020600780c */ /* 0x000fe20003f25270 */
[----:B------:R-:W-:Y:S01]  /*bd00*/  UIADD3 UR24, UR24, 0x8100, URZ ;  /* 0x0000810018187890 */ /* 0x000fe2000fffe03f */
[----:B------:R-:W-:Y:S01]  /*bd10*/  VIADD R20, R20, 0x80 ;  /* 0x0000008014147836 */ /* 0x000fe20000000000 */
[----:B------:R-:W-:Y:S01]  /*bd20*/  UIADD3 UR16, UR8, 0x20100, URZ ;  /* 0x0002010008107890 */ /* 0x000fe2000fffe03f */
[----:B------:R-:W-:Y:S01]  /*bd30*/  SEL R12, RZ, 0x1, P1 ;  /* 0x00000001ff0c7807 */ /* 0x000fe20000800000 */
[----:B------:R-:W-:Y:S01]  /*bd40*/  UIADD3 UR8, UR8, 0x24100, URZ ;  /* 0x0002410008087890 */ /* 0x000fe2000fffe03f */
[----:B------:R-:W-:Y:S01]  /*bd50*/  SEL R6, R6, RZ, P1 ;  /* 0x000000ff06067207 */ /* 0x000fe20000800000 */
[----:B------:R-:W-:Y:S01]  /*bd60*/  UMOV UR23, 0x10000000 ;  /* 0x1000000000177882 */ /* 0x000fe20000000000 */
[----:B------:R-:W-:Y:S01]  /*bd70*/  UMOV UR25, UR33 ;  /* 0x0000002100197c82 */ /* 0x000fe20008000000 */
[----:B------:R-:W-:Y:S01]  /*bd80*/  UMOV UR28, UR36 ;  /* 0x00000024001c7c82 */ /* 0x000fe20008000000 */
[----:B------:R-:W-:Y:S01]  /*bd90*/  UMOV UR27, UR35 ;  /* 0x00000023001b7c82 */ /* 0x000fe20008000000 */
[----:B------:R-:W-:Y:S01]  /*bda0*/  UMOV UR17, UR33 ;  /* 0x0000002100117c82 */ /* 0x000fe20008000000 */
[----:B------:R-:W-:Y:S01]  /*bdb0*/  UMOV UR18, UR34 ;  /* 0x0000002200127c82 */ /* 0x000fe20008000000 */
[----:B------:R-:W-:Y:S01]  /*bdc0*/  UMOV UR20, UR36 ;  /* 0x0000002400147c82 */ /* 0x000fe20008000000 */
[----:B------:R0:W-:Y:S01]  /*bdd0*/  UTMALDG.3D [UR32], [UR14], desc[UR22] ;  /* 0x000016200e0075b4 */ /* 0x0001e20008011000 */
[----:B------:R-:W-:Y:S01]  /*bde0*/  UMOV UR9, UR33 ;  /* 0x0000002100097c82 */ /* 0x000fe20008000000 */
[----:B------:R-:W-:Y:S01]  /*bdf0*/  UMOV UR11, UR19 ;  /* 0x00000013000b7c82 */ /* 0x000fe20008000000 */
[----:B------:R-:W-:Y:S01]  /*be00*/  UMOV UR12, UR36 ;  /* 0x00000024000c7c82 */ /* 0x000fe20008000000 */
[----:B------:R-:W-:Y:S01]  /*be10*/  UMOV UR10, UR26 ;  /* 0x0000001a000a7c82 */ /* 0x000fe20008000000 */
[----:B------:R-:W-:Y:S01]  /*be20*/  LOP3.LUT R5, R5, R12, RZ, 0x3c, !PT ;  /* 0x0000000c05057212 */ /* 0x000fe200078e3cff */
[----:B------:R0:W-:Y:S01]  /*be30*/  UTMALDG.3D [UR24], [UR14], desc[UR22] ;  /* 0x000016180e0075b4 */ /* 0x0001e20008011000 */
[----:B------:R0:W-:Y:S01]  /*be40*/  UTMALDG.3D [UR16], [UR40], desc[UR22] ;  /* 0x00001610280075b4 */ /* 0x0001e20008011000 */
[----:B------:R0:W-:Y:S02]  /*be50*/  UTMALDG.3D [UR8], [UR40], desc[UR22] ;  /* 0x00001608280075b4 */ /* 0x0001e40008011000 */
[----:B0-----:R-:W-:Y:S05]  /*be60*/  @P3 BRA `(.L_x_295) ;  /* 0xfffffffc00183947 */ /* 0x001fea000383ffff */
.L_x_291:
[----:B------:R-:W-:Y:S05]  /*be70*/  BSYNC B1 ;  /* 0x0000000000017941 */ /* 0x000fea0003800000 */
.L_x_290:
[----:B------:R-:W-:Y:S01]  /*be80*/  LOP3.LUT P3, RZ, R11, 0xff, RZ, 0xc0, !PT ;  /* 0x000000ff0bff7812 */ /* 0x000fe2000786c0ff */
[----:B------:R-:W-:Y:S01]  /*be90*/  IMAD.IADD R0, R13, 0x1, R0 ;  /* 0x000000010d007824 */ /* 0x000fe200078e0200 */
[----:B------:R-:W-:Y:S01]  /*bea0*/  IADD3 R16, P4, R16, UR30, RZ ;  /* 0x0000001e10107c10 */ /* 0x000fe2000ff9e0ff */
[----:B------:R-:W-:Y:S01]  /*beb0*/  ULDC.64 UR8, c[0x0][0x650] ;  /* 0x0001940000087ab9 */ /* 0x000fe20000000a00 */
[----:B------:R-:W-:Y:S01]  /*bec0*/  BSSY B1, `(.L_x_296) ;  /* 0x000006b000017945 */ /* 0x000fe20003800000 */
[----:B------:R-:W-:Y:S01]  /*bed0*/  IMAD.MOV.U32 R7, RZ, RZ, -0x1 ;  /* 0xffffffffff077424 */ /* 0x000fe200078e00ff */
[----:B------:R-:W-:Y:S01]  /*bee0*/  SHF.R.U32.HI R4, RZ, 0x1, R0 ;  /* 0x00000001ff047819 */ /* 0x000fe20000011600 */
[----:B------:R-:W-:Y:S01]  /*bef0*/  IMAD.MOV.U32 R9, RZ, RZ, -0x1 ;  /* 0xffffffffff097424 */ /* 0x000fe200078e00ff */
[----:B------:R-:W-:Y:S01]  /*bf00*/  ISETP.GT.U32.AND P1, PT, R0, 0x1, PT ;  /* 0x000000010000780c */ /* 0x000fe20003f24070 */
[----:B------:R-:W-:Y:S01]  /*bf10*/  IMAD.MOV.U32 R8, RZ, RZ, -0x1 ;  /* 0xffffffffff087424 */ /* 0x000fe200078e00ff */
[----:B------:R-:W-:-:S02]  /*bf20*/  LOP3.LUT R4, R4, 0x1, RZ, 0xc0, !PT ;  /* 0x0000000104047812 */ /* 0x000fc400078ec0ff */
[----:B------:R-:W-:Y:S01]  /*bf30*/  ISETP.LT.U32.AND P1, PT, R13, 0x2, P1 ;  /* 0x000000020d00780c */ /* 0x000fe20000f21070 */
[----:B------:R-:W0:Y:S01]  /*bf40*/  @P3 S2R R6, SR_CgaCtaId ;  /* 0x0000000000063919 */ /* 0x000e220000008800 */
[----:B------:R-:W-:Y:S02]  /*bf50*/  @P3 MOV R5, 0x400 ;  /* 0x0000040000053802 */ /* 0x000fe40000000f00 */
[----:B------:R-:W-:Y:S02]  /*bf60*/  IADD3.X R17, R17, UR7, RZ, P4, !PT ;  /* 0x0000000711117c10 */ /* 0x000fe4000a7fe4ff */
[----:B------:R-:W-:Y:S02]  /*bf70*/  ISETP.GE.U32.AND P4, PT, R16, UR8, PT ;  /* 0x0000000810007c0c */ /* 0x000fe4000bf86070 */
[----:B------:R-:W-:Y:S02]  /*bf80*/  LOP3.LUT R0, R0, 0x1, RZ, 0xc0, !PT ;  /* 0x0000000100007812 */ /* 0x000fe400078ec0ff */
[----:B------:R-:W-:-:S02]  /*bf90*/  PRMT R11, RZ, 0x7610, R11 ;  /* 0x00007610ff0b7816 */ /* 0x000fc4000000000b */
[----:B0-----:R-:W-:-:S04]  /*bfa0*/  @P3 LEA R5, R6, R5, 0x18 ;  /* 0x0000000506053211 */ /* 0x001fc800078ec0ff */
[----:B------:R0:W-:Y:S01]  /*bfb0*/  @P3 SYNCS.ARRIVE.TRANS64.A1T0 RZ, [R5+URZ+0x38], RZ ;  /* 0x000038ff05ff39a7 */ /* 0x0001e2000810003f */
[----:B------:R-:W-:Y:S02]  /*bfc0*/  ISETP.NE.U32.AND P3, PT, R4, 0x1, PT ;  /* 0x000000010400780c */ /* 0x000fe40003f65070 */
[----:B------:R-:W-:Y:S02]  /*bfd0*/  SEL R4, RZ, 0x1, !P1 ;  /* 0x00000001ff047807 */ /* 0x000fe40004800000 */
[----:B------:R-:W-:Y:S02]  /*bfe0*/  ISETP.GE.U32.AND.EX P1, PT, R17, UR9, PT, P4 ;  /* 0x0000000911007c0c */ /* 0x000fe4000bf26140 */
[----:B------:R-:W-:-:S04]  /*bff0*/  ISETP.GT.U32.AND P3, PT, R13, 0x1, !P3 ;  /* 0x000000010d00780c */ /* 0x000fc80005f64070 */
[----:B0-----:R-:W-:-:S04]  /*c000*/  SEL R5, RZ, 0x1, !P3 ;  /* 0x00000001ff057807 */ /* 0x001fc80005800000 */
[--C-:B------:R-:W-:Y:S02]  /*c010*/  LOP3.LUT R3, R5, R3, R4.reuse, 0x96, !PT ;  /* 0x0000000305037212 */ /* 0x100fe400078e9604 */
[----:B------:R-:W-:Y:S01]  /*c020*/  PRMT R4, RZ, 0x7610, R4 ;  /* 0x00007610ff047816 */ /* 0x000fe20000000004 */
[----:B------:R-:W-:Y:S06]  /*c030*/  @P1 BRA `(.L_x_297) ;  /* 0x00000004004c1947 */ /* 0x000fec0003800000 */
[----:B------:R-:W-:Y:S01]  /*c040*/  ULDC.64 UR8, c[0x0][0x628] ;  /* 0x00018a0000087ab9 */ /* 0x000fe20000000a00 */
[----:B------:R-:W0:Y:S01]  /*c050*/  S2R R14, SR_CTAID.X ;  /* 0x00000000000e7919 */ /* 0x000e220000002500 */
[----:B------:R-:W-:Y:S01]  /*c060*/  ISETP.NE.U32.AND P1, PT, RZ, UR8, PT ;  /* 0x00000008ff007c0c */ /* 0x000fe2000bf25070 */
[----:B------:R-:W-:Y:S01]  /*c070*/  ULDC UR11, c[0x0][0x630] ;  /* 0x00018c00000b7ab9 */ /* 0x000fe20000000800 */
[----:B------:R-:W-:Y:S01]  /*c080*/  MOV R4, R16 ;  /* 0x0000001000047202 */ /* 0x000fe20000000f00 */
[----:B------:R-:W1:Y:S01]  /*c090*/  S2R R12, SR_CTAID.Y ;  /* 0x00000000000c7919 */ /* 0x000e620000002600 */
[----:B------:R-:W-:Y:S01]  /*c0a0*/  ISETP.NE.AND.EX P1, PT, RZ, UR9, PT, P1 ;  /* 0x00000009ff007c0c */ /* 0x000fe2000bf25310 */
[----:B------:R-:W-:-:S12]  /*c0b0*/  IMAD.MOV.U32 R5, RZ, RZ, R17 ;  /* 0x000000ffff057224 */ /* 0x000fd800078e0011 */
[----:B------:R-:W-:Y:S05]  /*c0c0*/  @!P1 BRA `(.L_x_298) ;  /* 0x0000000000289947 */ /* 0x000fea0003800000 */
[----:B------:R-:W-:Y:S02]  /*c0d0*/  ULDC UR10, c[0x0][0x634] ;  /* 0x00018d00000a7ab9 */ /* 0x000fe40000000800 */
[----:B------:R-:W-:-:S05]  /*c0e0*/  IADD3 R9, P1, R16, UR10, RZ ;  /* 0x0000000a10097c10 */ /* 0x000fca000ff3e0ff */
[----:B------:R-:W-:-:S04]  /*c0f0*/  IMAD.X R15, RZ, RZ, R17, P1 ;  /* 0x000000ffff0f7224 */ /* 0x000fc800008e0611 */
[----:B------:R-:W-:-:S04]  /*c100*/  IMAD.WIDE.U32 R6, R15, UR8, RZ ;  /* 0x000000080f067c25 */ /* 0x000fc8000f8e00ff */
[----:B------:R-:W-:-:S04]  /*c110*/  IMAD.WIDE.U32 R6, P1, R9, UR9, R6 ;  /* 0x0000000909067c25 */ /* 0x000fc8000f820006 */
[----:B------:R-:W-:-:S04]  /*c120*/  IMAD.WIDE.U32 R8, R9, UR8, RZ ;  /* 0x0000000809087c25 */ /* 0x000fc8000f8e00ff */
[----:B------:R-:W-:Y:S01]  /*c130*/  IMAD.X R5, RZ, RZ, RZ, P1 ;  /* 0x000000ffff057224 */ /* 0x000fe200008e06ff */
[----:B------:R-:W-:Y:S01]  /*c140*/  IADD3 RZ, P1, R9, R6, RZ ;  /* 0x0000000609ff7210 */ /* 0x000fe20007f3e0ff */
[----:B------:R-:W-:-:S04]  /*c150*/  IMAD.MOV.U32 R4, RZ, RZ, R7 ;  /* 0x000000ffff047224 */ /* 0x000fc800078e0007 */
[----:B------:R-:W-:-:S08]  /*c160*/  IMAD.WIDE.U32.X R4, R15, UR9, R4, P1 ;  /* 0x000000090f047c25 */ /* 0x000fd000088e0404 */
.L_x_298:
[--C-:B------:R-:W-:Y:S01]  /*c170*/  SHF.R.U64 R8, R4, UR11, R5.reuse ;  /* 0x0000000b04087c19 */ /* 0x100fe20008001205 */
[----:B------:R-:W-:Y:S01]  /*c180*/  ULDC.64 UR8, c[0x0][0x620] ;  /* 0x0001880000087ab9 */ /* 0x000fe20000000a00 */
[----:B------:R-:W-:Y:S01]  /*c190*/  SHF.R.U32.HI R4, RZ, UR11, R5 ;  /* 0x0000000bff047c19 */ /* 0x000fe20008011605 */
[----:B------:R-:W2:Y:S01]  /*c1a0*/  LDC R25, c[0x0][0x144] ;  /* 0x00005100ff197b82 */ /* 0x000ea20000000800 */
[----:B------:R-:W-:Y:S01]  /*c1b0*/  IADD3 R7, P1, RZ, -R8, RZ ;  /* 0x80000008ff077210 */ /* 0x000fe20007f3e0ff */
[----:B------:R-:W-:Y:S01]  /*c1c0*/  ULDC.64 UR12, c[0x0][0x640] ;  /* 0x00019000000c7ab9 */ /* 0x000fe20000000a00 */
[----:B0-----:R-:W-:Y:S01]  /*c1d0*/  I2FP.F32.U32 R9, R14 ;  /* 0x0000000e00097245 */ /* 0x001fe20000201000 */
[----:B------:R-:W-:Y:S02]  /*c1e0*/  ULDC UR10, c[0x0][0x608] ;  /* 0x00018200000a7ab9 */ /* 0x000fe40000000800 */
[----:B------:R-:W-:Y:S01]  /*c1f0*/  IMAD.X R4, RZ, RZ, ~R4, P1 ;  /* 0x000000ffff047224 */ /* 0x000fe200008e0e04 */
[----:B------:R-:W-:Y:S01]  /*c200*/  ISETP.NE.U32.AND P1, PT, RZ, UR12, PT ;  /* 0x0000000cff007c0c */ /* 0x000fe2000bf25070 */
[----:B------:R-:W0:Y:S02]  /*c210*/  LDC R21, c[0x0][0x148] ;  /* 0x00005200ff157b82 */ /* 0x000e240000000800 */
[----:B------:R-:W-:Y:S01]  /*c220*/  IMAD R6, R4, UR8, RZ ;  /* 0x0000000804067c24 */ /* 0x000fe2000f8e02ff */
[----:B------:R-:W-:Y:S01]  /*c230*/  ISETP.NE.AND.EX P1, PT, RZ, UR13, PT, P1 ;  /* 0x0000000dff007c0c */ /* 0x000fe2000bf25310 */
[----:B------:R-:W-:Y:S01]  /*c240*/  IMAD.WIDE.U32 R4, R7, UR8, R16 ;  /* 0x0000000807047c25 */ /* 0x000fe2000f8e0010 */
[----:B------:R-:W-:-:S03]  /*c250*/  ULDC UR8, c[0x0][0x150] ;  /* 0x0000540000087ab9 */ /* 0x000fc60000000800 */
[----:B------:R-:W-:Y:S02]  /*c260*/  IMAD R7, R7, UR9, R6 ;  /* 0x0000000907077c24 */ /* 0x000fe4000f8e0206 */
[----:B------:R-:W-:Y:S01]  /*c270*/  FMUL R6, R9, UR8 ;  /* 0x0000000809067c20 */ /* 0x000fe20008400000 */
[----:B------:R-:W-:Y:S01]  /*c280*/  ULDC UR8, c[0x0][0x618] ;  /* 0x0001860000087ab9 */ /* 0x000fe20000000800 */
[----:B------:R-:W-:Y:S01]  /*c290*/  ULDC UR9, c[0x0][0x154] ;  /* 0x0000550000097ab9 */ /* 0x000fe20000000800 */
[----:B------:R-:W-:-:S03]  /*c2a0*/  IADD3 R5, R5, R7, RZ ;  /* 0x0000000705057210 */ /* 0x000fc60007ffe0ff */
[----:B------:R-:W3:Y:S01]  /*c2b0*/  F2I.U32.TRUNC.NTZ R6, R6 ;  /* 0x0000000600067305 */ /* 0x000ee2000020f000 */
[----:B------:R-:W-:Y:S02]  /*c2c0*/  SHF.R.U64 R9, R4, UR8, R5 ;  /* 0x0000000804097c19 */ /* 0x000fe40008001205 */
[----:B-1----:R-:W-:-:S05]  /*c2d0*/  I2FP.F32.U32 R4, R12 ;  /* 0x0000000c00047245 */ /* 0x002fca0000201000 */
[----:B------:R-:W-:Y:S01]  /*c2e0*/  FMUL R22, R4, UR9 ;  /* 0x0000000904167c20 */ /* 0x000fe20008400000 */
[----:B------:R-:W-:Y:S01]  /*c2f0*/  SHF.R.U32.HI R4, RZ, UR8, R5 ;  /* 0x00000008ff047c19 */ /* 0x000fe20008011605 */
[----:B------:R-:W-:-:S03]  /*c300*/  ULDC UR8, c[0x0][0x658] ;  /* 0x0001960000087ab9 */ /* 0x000fc60000000800 */
[--C-:B------:R-:W-:Y:S01]  /*c310*/  SHF.R.U64 R20, R9, UR10, R4.reuse ;  /* 0x0000000a09147c19 */ /* 0x100fe20008001204 */
[----:B------:R-:W1:Y:S01]  /*c320*/  F2I.U32.TRUNC.NTZ R22, R22 ;  /* 0x0000001600167305 */ /* 0x000e62000020f000 */
[----:B------:R-:W-:Y:S01]  /*c330*/  SHF.R.U32.HI R5, RZ, UR10, R4 ;  /* 0x0000000aff057c19 */ /* 0x000fe20008011604 */
[----:B---3--:R-:W-:-:S03]  /*c340*/  IMAD.MOV R6, RZ, RZ, -R6 ;  /* 0x000000ffff067224 */ /* 0x008fc600078e0a06 */
[--C-:B------:R-:W-:Y:S01]  /*c350*/  SHF.R.U64 R15, R20, UR8, R5.reuse ;  /* 0x00000008140f7c19 */ /* 0x100fe20008001205 */
[----:B--2---:R-:W-:Y:S01]  /*c360*/  IMAD R14, R25, R6, R14 ;  /* 0x00000006190e7224 */ /* 0x004fe200078e020e */
[----:B------:R-:W-:-:S03]  /*c370*/  SHF.R.U32.HI R23, RZ, UR8, R5 ;  /* 0x00000008ff177c19 */ /* 0x000fc60008011605 */
[----:B------:R-:W-:Y:S02]  /*c380*/  IMAD.MOV.U32 R4, RZ, RZ, R15 ;  /* 0x000000ffff047224 */ /* 0x000fe400078e000f */
[----:B------:R-:W-:Y:S01]  /*c390*/  IMAD.MOV.U32 R5, RZ, RZ, R23 ;  /* 0x000000ffff057224 */ /* 0x000fe200078e0017 */
[----:B-1----:R-:W-:Y:S06]  /*c3a0*/  @!P1 BRA `(.L_x_299) ;  /* 0x0000000000289947 */ /* 0x002fec0003800000 */
[----:B------:R-:W-:Y:S02]  /*c3b0*/  ULDC UR8, c[0x0][0x64c] ;  /* 0x0001930000087ab9 */ /* 0x000fe40000000800 */
[----:B------:R-:W-:-:S05]  /*c3c0*/  IADD3 R5, P1, R15, UR8, RZ ;  /* 0x000000080f057c10 */ /* 0x000fca000ff3e0ff */
[----:B------:R-:W-:-:S04]  /*c3d0*/  IMAD.X R23, RZ, RZ, R23, P1 ;  /* 0x000000ffff177224 */ /* 0x000fc800008e0617 */
[----:B------:R-:W-:-:S04]  /*c3e0*/  IMAD.WIDE.U32 R6, R23, UR12, RZ ;  /* 0x0000000c17067c25 */ /* 0x000fc8000f8e00ff */
[----:B------:R-:W-:-:S04]  /*c3f0*/  IMAD.WIDE.U32 R6, P1, R5, UR13, R6 ;  /* 0x0000000d05067c25 */ /* 0x000fc8000f820006 */
[----:B------:R-:W-:Y:S01]  /*c400*/  IMAD.WIDE.U32 R4, R5, UR12, RZ ;  /* 0x0000000c05047c25 */ /* 0x000fe2000f8e00ff */
[----:B------:R-:W-:-:S04]  /*c410*/  MOV R4, R7 ;  /* 0x0000000700047202 */ /* 0x000fc80000000f00 */
[----:B------:R-:W-:Y:S01]  /*c420*/  IADD3 RZ, P3, R5, R6, RZ ;  /* 0x0000000605ff7210 */ /* 0x000fe20007f7e0ff */
[----:B------:R-:W-:-:S04]  /*c430*/  IMAD.X R5, RZ, RZ, RZ, P1 ;  /* 0x000000ffff057224 */ /* 0x000fc800008e06ff */
[----:B------:R-:W-:-:S08]  /*c440*/  IMAD.WIDE.U32.X R4, R23, UR13, R4, P3 ;  /* 0x0000000d17047c25 */ /* 0x000fd000098e0404 */
.L_x_299:
[----:B------:R-:W-:Y:S01]  /*c450*/  ISETP.NE.AND P1, PT, R2, 0x1, PT ;  /* 0x000000010200780c */ /* 0x000fe20003f25270 */
[----:B------:R-:W-:Y:S01]  /*c460*/  ULDC UR8, c[0x0][0x648] ;  /* 0x0001920000087ab9 */ /* 0x000fe20000000800 */
[----:B------:R-:W-:Y:S01]  /*c470*/  LOP3.LUT R20, R20, UR6, RZ, 0xc0, !PT ;  /* 0x0000000614147c12 */ /* 0x000fe2000f8ec0ff */
[----:B------:R-:W-:Y:S01]  /*c480*/  IMAD.MOV R22, RZ, RZ, -R22 ;  /* 0x000000ffff167224 */ /* 0x000fe200078e0a16 */
[----:B------:R-:W-:Y:S01]  /*c490*/  SHF.R.U64 R5, R4, UR8, R5 ;  /* 0x0000000804057c19 */ /* 0x000fe20008001205 */
[----:B------:R-:W-:Y:S01]  /*c4a0*/  ULDC UR8, c[0x0][0x638] ;  /* 0x00018e0000087ab9 */ /* 0x000fe20000000800 */
[----:B------:R-:W-:Y:S01]  /*c4b0*/  LOP3.LUT R6, R9, UR4, RZ, 0xc0, !PT ;  /* 0x0000000409067c12 */ /* 0x000fe2000f8ec0ff */
[----:B------:R-:W-:Y:S02]  /*c4c0*/  ULDC UR9, c[0x0][0x610] ;  /* 0x0001840000097ab9 */ /* 0x000fe40000000800 */
[----:B------:R-:W-:Y:S02]  /*c4d0*/  IMAD.MOV R4, RZ, RZ, -R5 ;  /* 0x000000ffff047224 */ /* 0x000fe400078e0a05 */
[----:B------:R-:W-:-:S02]  /*c4e0*/  IMAD R5, R5, UR5, R20 ;  /* 0x0000000505057c24 */ /* 0x000fc4000f8e0214 */
[----:B0-----:R-:W-:Y:S02]  /*c4f0*/  @P1 IMAD R14, R21, R22, R12 ;  /* 0x00000016150e1224 */ /* 0x001fe400078e020c */
[----:B------:R-:W-:Y:S01]  /*c500*/  IMAD R15, R4, UR8, R15 ;  /* 0x00000008040f7c24 */ /* 0x000fe2000f8e020f */
[----:B------:R-:W-:Y:S01]  /*c510*/  ULDC UR8, c[0x0][0x600] ;  /* 0x0001800000087ab9 */ /* 0x000fe20000000800 */
[----:B------:R-:W-:Y:S02]  /*c520*/  IMAD R14, R5, UR9, R14 ;  /* 0x00000009050e7c24 */ /* 0x000fe4000f8e020e */
[----:B------:R-:W-:Y:S02]  /*c530*/  IMAD R15, R15, UR8, R6 ;  /* 0x000000080f0f7c24 */ /* 0x000fe4000f8e0206 */
[----:B------:R-:W-:-:S03]  /*c540*/  IMAD.MOV.U32 R4, RZ, RZ, 0x1 ;  /* 0x00000001ff047424 */ /* 0x000fc600078e00ff */
[----:B------:R-:W-:Y:S02]  /*c550*/  SEL R9, R15, R14, !P1 ;  /* 0x0000000e0f097207 */ /* 0x000fe40004800000 */
[----:B------:R-:W-:-:S07]  /*c560*/  SEL R7, R14, R15, !P1 ;  /* 0x0000000f0e077207 */ /* 0x000fce0004800000 */
.L_x_297:
[----:B------:R-:W-:Y:S05]  /*c570*/  BSYNC B1 ;  /* 0x0000000000017941 */ /* 0x000fea0003800000 */
.L_x_296:
[----:B------:R-:W-:-:S13]  /*c580*/  LOP3.LUT P1, RZ, R4, 0xff, RZ, 0xc0, !PT ;  /* 0x000000ff04ff7812 */ /* 0x000fda000782c0ff */
[----:B------:R-:W-:Y:S05]  /*c590*/  @P1 BRA `(.L_x_300) ;  /* 0xfffffff400181947 */ /* 0x000fea000383ffff */
[----:B------:R-:W-:Y:S05]  /*c5a0*/  BSYNC B0 ;  /* 0x0000000000007941 */ /* 0x000fea0003800000 */
.L_x_288:
[----:B------:R-:W-:-:S03]  /*c5b0*/  UMOV UR8, 0xffffffff ;  /* 0xffffffff00087882 */ /* 0x000fc60000000000 */
[----:B------:R-:W-:Y:S05]  /*c5c0*/  BRA.DIV UR8, `(.L_x_301) ;  /* 0x0000000208d07947 */ /* 0x000fea000b800000 */
[----:B------:R-:W-:-:S13]  /*c5d0*/  ELECT P6, URZ, PT ;  /* 0x00000000003f782f */ /* 0x000fda00038c0000 */
.L_x_313:
[----:B------:R-:W-:Y:S04]  /*c5e0*/  BSSY B0, `(.L_x_302) ;  /* 0x0000019000007945 */ /* 0x000fe80003800000 */
[----:B------:R-:W-:Y:S05]  /*c5f0*/  @!P6 BRA `(.L_x_303) ;  /* 0x00000000005ce947 */ /* 0x000fea0003800000 */
[----:B------:R-:W-:-:S04]  /*c600*/  LOP3.LUT R19, R19, 0x2, RZ, 0xfc, !PT ;  /* 0x0000000213137812 */ /* 0x000fc800078efcff */
[----:B------:R-:W-:-:S13]  /*c610*/  ISETP.NE.AND P0, PT, R19, 0x3, PT ;  /* 0x000000031300780c */ /* 0x000fda0003f05270 */
[----:B------:R-:W-:Y:S05]  /*c620*/  @!P0 BRA `(.L_x_304) ;  /* 0x0000000000048947 */ /* 0x000fea0003800000 */
[----:B------:R-:W-:Y:S01]  /*c630*/  BPT.TRAP 0x1 ;  /* 0x000000040000795c */ /* 0x000fe20000300000 */
.L_x_304:
[----:B------:R-:W0:Y:S01]  /*c640*/  S2R R5, SR_CgaCtaId ;  /* 0x0000000000057919 */ /* 0x000e220000008800 */
[----:B------:R-:W-:Y:S02]  /*c650*/  MOV R2, 0x400 ;  /* 0x0000040000027802 */ /* 0x000fe40000000f00 */
[----:B------:R-:W-:Y:S02]  /*c660*/  SHF.L.U32 R4, R3, 0x1f, RZ ;  /* 0x0000001f03047819 */ /* 0x000fe400000006ff */
[----:B0-----:R-:W-:-:S05]  /*c670*/  LEA R5, R5, R2, 0x18 ;  /* 0x0000000205057211 */ /* 0x001fca00078ec0ff */
[----:B------:R-:W-:-:S04]  /*c680*/  VIADD R5, R5, 0x10 ;  /* 0x0000001005057836 */ /* 0x000fc80000000000 */
[C---:B------:R-:W-:Y:S01]  /*c690*/  IMAD R7, R0.reuse, 0x8, R5 ;  /* 0x0000000800077824 */ /* 0x040fe200078e0205 */
[----:B------:R-:W-:-:S03]  /*c6a0*/  IADD3 R0, R0, 0x1, RZ ;  /* 0x0000000100007810 */ /* 0x000fc60007ffe0ff */
[----:B------:R-:W0:Y:S01]  /*c6b0*/  SYNCS.PHASECHK.TRANS64.TRYWAIT P0, [R7+URZ], R4 ;  /* 0x00000004070075a7 */ /* 0x000e22000800017f */
[----:B------:R-:W-:-:S04]  /*c6c0*/  ISETP.NE.AND P1, PT, R0, 0x2, PT ;  /* 0x000000020000780c */ /* 0x000fc80003f25270 */
[----:B------:R-:W-:Y:S02]  /*c6d0*/  SEL R2, RZ, 0x1, P1 ;  /* 0x00000001ff027807 */ /* 0x000fe40000800000 */
[----:B------:R-:W-:Y:S02]  /*c6e0*/  SEL R0, R0, RZ, P1 ;  /* 0x000000ff00007207 */ /* 0x000fe40000800000 */
[----:B------:R-:W-:Y:S01]  /*c6f0*/  LOP3.LUT R2, R3, R2, RZ, 0x3c, !PT ;  /* 0x0000000203027212 */ /* 0x000fe200078e3cff */
[----:B0-----:R-:W-:Y:S06]  /*c700*/  @!P0 BRA `(.L_x_305) ;  /* 0x0000000000a08947 */ /* 0x001fec0003800000 */
.L_x_314:
[----:B------:R-:W-:Y:S01]  /*c710*/  IMAD R5, R0, 0x8, R5 ;  /* 0x0000000800057824 */ /* 0x000fe200078e0205 */
[----:B------:R-:W-:-:S07]  /*c720*/  SHF.L.U32 R0, R2, 0x1f, RZ ;  /* 0x0000001f02007819 */ /* 0x000fce00000006ff */
.L_x_306:
[----:B-1----:R1:W2:Y:S02]  /*c730*/  SYNCS.PHASECHK.TRANS64.TRYWAIT P0, [R5+URZ], R0 ;  /* 0x00000000050075a7 */ /* 0x0022a4000800017f */
[----:B--2---:R-:W-:Y:S05]  /*c740*/  @!P0 NANOSLEEP.SYNCS 0x989680 ;  /* 0x009896800000895d */ /* 0x004fea0003900000 */
[----:B------:R-:W2:Y:S02]  /*c750*/  @!P0 SYNCS.PHASECHK.TRANS64 P0, [R5+URZ], R0 ;  /* 0x00000000050085a7 */ /* 0x000ea4000800007f */
[----:B--2---:R-:W-:Y:S05]  /*c760*/  @!P0 BRA `(.L_x_306) ;  /* 0xfffffffc00f08947 */ /* 0x004fea000383ffff */
.L_x_303:
[----:B------:R-:W-:Y:S05]  /*c770*/  BSYNC B0 ;  /* 0x0000000000007941 */ /* 0x000fea0003800000 */
.L_x_302:
[----:B------:R-:W-:Y:S05]  /*c780*/  EXIT ;  /* 0x000000000000794d */ /* 0x000fea0003800000 */
.L_x_17:
[----:B---3--:R3:W4:Y:S02]  /*c790*/  SYNCS.PHASECHK.TRANS64.TRYWAIT P1, [R3+URZ], R0 ;  /* 0x00000000030075a7 */ /* 0x008724000802017f */
[----:B----4-:R-:W-:Y:S05]  /*c7a0*/  @!P1 NANOSLEEP.SYNCS 0x989680 ;  /* 0x009896800000995d */ /* 0x010fea0003900000 */
[----:B------:R-:W4:Y:S02]  /*c7b0*/  @!P1 SYNCS.PHASECHK.TRANS64 P1, [R3+URZ], R0 ;  /* 0x00000000030095a7 */ /* 0x000f24000802007f */
[----:B----4-:R-:W-:Y:S05]  /*c7c0*/  @!P1 BRA `(.L_x_17) ;  /* 0xfffffffc00f09947 */ /* 0x010fea000383ffff */
[----:B------:R-:W-:Y:S05]  /*c7d0*/  BRA `(.L_x_16) ;  /* 0xffffff48007c7947 */ /* 0x000fea000383ffff */
.L_x_22:
[----:B-1----:R-:W-:-:S04]  /*c7e0*/  IMAD.U32 R4, RZ, RZ, UR9 ;  /* 0x00000009ff047e24 */ /* 0x002fc8000f8e00ff */
[----:B------:R1:W2:Y:S03]  /*c7f0*/  SYNCS.PHASECHK.TRANS64.TRYWAIT P1, [R4+URZ], R3 ;  /* 0x00000003040075a7 */ /* 0x0002a6000802017f */
[----:B--2---:R-:W-:Y:S05]  /*c800*/  @!P1 NANOSLEEP.SYNCS 0x989680 ;  /* 0x009896800000995d */ /* 0x004fea0003900000 */
[----:B------:R-:W2:Y:S02]  /*c810*/  @!P1 SYNCS.PHASECHK.TRANS64 P1, [R4+URZ], R3 ;  /* 0x00000003040095a7 */ /* 0x000ea4000802007f */
[----:B--2---:R-:W-:Y:S05]  /*c820*/  @!P1 BRA `(.L_x_22) ;  /* 0xfffffffc00ec9947 */ /* 0x004fea000383ffff */
[----:B------:R-:W-:Y:S05]  /*c830*/  BRA `(.L_x_21) ;  /* 0xffffff5000707947 */ /* 0x000fea000383ffff */
.L_x_289:
[----:B------:R-:W-:Y:S01]  /*c840*/  BSSY B1, `(.L_x_307) ;  /* 0x0000006000017945 */ /* 0x000fe20003800000 */
[----:B------:R-:W-:-:S07]  /*c850*/  IMAD.MOV.U32 R15, RZ, RZ, -0x1 ;  /* 0xffffffffff0f7424 */ /* 0x000fce00078e00ff */
[----:B------:R-:W-:Y:S05]  /*c860*/  WARPSYNC.COLLECTIVE R15, `(.L_x_308) ;  /* 0x000000000f0c7348 */ /* 0x000fea0003c00000 */
[----:B------:R-:W-:Y:S02]  /*c870*/  ELECT P6, UR62, PT ;  /* 0x00000000003e782f */ /* 0x000fe400038c0000 */
[----:B------:R-:W-:Y:S01]  /*c880*/  MOV R14, UR62 ;  /* 0x0000003e000e7c02 */ /* 0x000fe20008000f00 */
[----:B------:R-:W-:Y:S10]  /*c890*/  ENDCOLLECTIVE ;  /* 0x000000000000791b */ /* 0x000ff40003800000 */
.L_x_308:
[----:B------:R-:W-:Y:S05]  /*c8a0*/  BSYNC B1 ;  /* 0x0000000000017941 */ /* 0x000fea0003800000 */
.L_x_307:
[----:B------:R-:W-:Y:S05]  /*c8b0*/  BRA `(.L_x_309) ;  /* 0xfffffff0005c7947 */ /* 0x000fea000383ffff */
.L_x_292:
[----:B0-----:R0:W1:Y:S02]  /*c8c0*/  SYNCS.PHASECHK.TRANS64.TRYWAIT P1, [R12+URZ+0x10], R7 ;  /* 0x000010070c0075a7 */ /* 0x001064000802017f */
[----:B-1----:R-:W-:Y:S05]  /*c8d0*/  @!P1 NANOSLEEP.SYNCS 0x989680 ;  /* 0x009896800000995d */ /* 0x002fea0003900000 */
[----:B------:R-:W1:Y:S02]  /*c8e0*/  @!P1 SYNCS.PHASECHK.TRANS64 P1, [R12+URZ+0x10], R7 ;  /* 0x000010070c0095a7 */ /* 0x000e64000802007f */
[----:B-1----:R-:W-:Y:S05]  /*c8f0*/  @!P1 BRA `(.L_x_292) ;  /* 0xfffffffc00f09947 */ /* 0x002fea000383ffff */
[----:B------:R-:W-:Y:S05]  /*c900*/  BRA `(.L_x_310) ;  /* 0xfffffff000907947 */ /* 0x000fea000383ffff */
.L_x_301:
[----:B------:R-:W-:Y:S01]  /*c910*/  BSSY B0, `(.L_x_311) ;  /* 0x0000006000007945 */ /* 0x000fe20003800000 */
[----:B------:R-:W-:-:S07]  /*c920*/  IMAD.MOV.U32 R15, RZ, RZ, -0x1 ;  /* 0xffffffffff0f7424 */ /* 0x000fce00078e00ff */
[----:B------:R-:W-:Y:S05]  /*c930*/  WARPSYNC.COLLECTIVE R15, `(.L_x_312) ;  /* 0x000000000f0c7348 */ /* 0x000fea0003c00000 */
[----:B------:R-:W-:Y:S02]  /*c940*/  ELECT P6, UR62, PT ;  /* 0x00000000003e782f */ /* 0x000fe400038c0000 */
[----:B------:R-:W-:Y:S01]  /*c950*/  MOV R14, UR62 ;  /* 0x0000003e000e7c02 */ /* 0x000fe20008000f00 */
[----:B------:R-:W-:Y:S10]  /*c960*/  ENDCOLLECTIVE ;  /* 0x000000000000791b */ /* 0x000ff40003800000 */
.L_x_312:
[----:B------:R-:W-:Y:S05]  /*c970*/  BSYNC B0 ;  /* 0x0000000000007941 */ /* 0x000fea0003800000 */
.L_x_311:
[----:B------:R-:W-:Y:S05]  /*c980*/  BRA `(.L_x_313) ;  /* 0xfffffffc00147947 */ /* 0x000fea000383ffff */
.L_x_305:
[----:B0-----:R0:W1:Y:S02]  /*c990*/  SYNCS.PHASECHK.TRANS64.TRYWAIT P0, [R7+URZ], R4 ;  /* 0x00000004070075a7 */ /* 0x001064000800017f */
[----:B-1----:R-:W-:Y:S05]  /*c9a0*/  @!P0 NANOSLEEP.SYNCS 0x989680 ;  /* 0x009896800000895d */ /* 0x002fea0003900000 */
[----:B------:R-:W1:Y:S02]  /*c9b0*/  @!P0 SYNCS.PHASECHK.TRANS64 P0, [R7+URZ], R4 ;  /* 0x00000004070085a7 */ /* 0x000e64000800007f */
[----:B-1----:R-:W-:Y:S05]  /*c9c0*/  @!P0 BRA `(.L_x_305) ;  /* 0xfffffffc00f08947 */ /* 0x002fea000383ffff */
[----:B------:R-:W-:Y:S05]  /*c9d0*/  BRA `(.L_x_314) ;  /* 0xfffffffc004c7947 */ /* 0x000fea000383ffff */
.L_x_315:
[----:B------:R-:W-:-:S00]  /*c9e0*/  BRA `(.L_x_315) ;  /* 0xfffffffc00fc7947 */ /* 0x000fc0000383ffff */
[----:B------:R-:W-:-:S00]  /*c9f0*/  NOP ;  /* 0x0000000000007918 */ /* 0x000fc00000000000 */
        /* <DEDUP_REMOVED lines=8> */
.L_x_316:


//--------------------- .nv.global.init           --------------------------
	.section	.nv.global.init,"aw",@progbits
.nv.global.init:
	.type		$str$22,@object
	.size		$str$22,($str$23 - $str$22)
$str$22:
        /*0000*/ 	.byte	0x6b, 0x5f, 0x74, 0x69, 0x6c, 0x65, 0x5f, 0x63, 0x6f, 0x75, 0x6e, 0x74, 0x20, 0x3e, 0x3d, 0x20
        /*0010*/ 	.byte	0x31, 0x00
	.type		$str$23,@object
	.size		$str$23,(__unnamed_1 - $str$23)
$str$23:
        /*0012*/ 	.byte	0x2f, 0x74, 0x6d, 0x70, 0x2f, 0x63, 0x75, 0x74, 0x6c, 0x61, 0x73, 0x73, 0x5f, 0x73, 0x77, 0x65
        /*0022*/ 	.byte	0x65, 0x70, 0x5f, 0x73, 0x72, 0x63, 0x2f, 0x69, 0x6e, 0x63, 0x6c, 0x75, 0x64, 0x65, 0x2f, 0x63
        /*0032*/ 	.byte	0x75, 0x74, 0x6c, 0x61, 0x73, 0x73, 0x2f, 0x67, 0x65, 0x6d, 0x6d, 0x2f, 0x63, 0x6f, 0x6c, 0x6c
        /*0042*/ 	.byte	0x65, 0x63, 0x74, 0x69, 0x76, 0x65, 0x2f, 0x73, 0x6d, 0x39, 0x30, 0x5f, 0x6d, 0x6d, 0x61, 0x5f
        /*0052*/ 	.byte	0x74, 0x6d, 0x61, 0x5f, 0x67, 0x6d, 0x6d, 0x61, 0x5f, 0x73, 0x73, 0x5f, 0x77, 0x61, 0x72, 0x70
        /*0062*/ 	.byte	0x73, 0x70, 0x65, 0x63, 0x69, 0x61, 0x6c, 0x69, 0x7a, 0x65, 0x64, 0x2e, 0x68, 0x70, 0x70, 0x00
	.type		__unnamed_1,@object
	.size		__unnamed_1,(.L_0 - __unnamed_1)
__unnamed_1:
        /*0072*/ 	.byte	0x76, 0x6f, 0x69, 0x64, 0x20, 0x63, 0x75, 0x74, 0x6c, 0x61, 0x73, 0x73, 0x3a, 0x3a, 0x67, 0x65
        /* <DEDUP_REMOVED lines=179> */
        /*0bb2*/ 	.byte	0x74, 0x65, 0x3a, 0x3a, 0x69, 0x64, 0x65, 0x6e, 0x74, 0x69, 0x74, 0x79, 0x5d, 0x00
.L_0:


//--------------------- .nv.shared._ZN7cutlass13device_kernelINS_4gemm6kernel13GemmUniversalIN4cute5tupleIJiiiiEEENS1_10collective13CollectiveMmaINS1_34MainloopSm90TmaGmmaWarpSpecializedILi2ENS5_IJNS4_1CILi1EEESB_SB_EEENS1_35KernelTmaWarpSpecializedCooperativeEEENS5_IJNSA_ILi256EEENSA_ILi128EEESG_EEENS_6half_tENS5_IJlSB_lEEESI_SJ_NS4_8TiledMMAINS4_8MMA_AtomIJNS4_4SM904GMMA26MMA_64x128x16_F32F16F16_SSILNSN_5MajorE0ELSP_0ELNSN_7ScaleInE1ELSQ_1EEEEEENS4_6LayoutINS5_IJNSA_ILi2EEESB_SB_EEENS5_IJSB_NSA_ILi0EEESW_EEEEENS5_IJNS4_10UnderscoreESZ_SZ_EEEEENS4_13SM90_TMA_LOADENS4_14ComposedLayoutINS4_7SwizzleILi3ELi4ELi3EEENS4_18smem_ptr_flag_bitsILi16EEENST_INS5_IJNSA_ILi8EEENSA_ILi64EEEEEENS5_IJS19_SB_EEEEEEEvNS4_8identityES12_S1D_vS1E_EENS_8epilogue10collective6detail29Sm90TmaWarpSpecializedAdapterINS1H_15DefaultEpilogueISI_SJ_SJ_NS1G_6thread17LinearCombinationISI_Li1EffLNS1L_9ScaleType4KindE0ELNS_15FloatRoundStyleE2ESI_EENS1_15EpilogueDefaultEEEEEvvEEEEvNT_6ParamsE --------------------------
	.section	.nv.shared._ZN7cutlass13device_kernelINS_4gemm6kernel13GemmUniversalIN4cute5tupleIJiiiiEEENS1_10collective13CollectiveMmaINS1_34MainloopSm90TmaGmmaWarpSpecializedILi2ENS5_IJNS4_1CILi1EEESB_SB_EEENS1_35KernelTmaWarpSpecializedCooperativeEEENS5_IJNSA_ILi256EEENSA_ILi128EEESG_EEENS_6half_tENS5_IJlSB_lEEESI_SJ_NS4_8TiledMMAINS4_8MMA_AtomIJNS4_4SM904GMMA26MMA_64x128x16_F32F16F16_SSILNSN_5MajorE0ELSP_0ELNSN_7ScaleInE1ELSQ_1EEEEEENS4_6LayoutINS5_IJNSA_ILi2EEESB_SB_EEENS5_IJSB_NSA_ILi0EEESW_EEEEENS5_IJNS4_10UnderscoreESZ_SZ_EEEEENS4_13SM90_TMA_LOADENS4_14ComposedLayoutINS4_7SwizzleILi3ELi4ELi3EEENS4_18smem_ptr_flag_bitsILi16EEENST_INS5_IJNSA_ILi8EEENSA_ILi64EEEEEENS5_IJS19_SB_EEEEEEEvNS4_8identityES12_S1D_vS1E_EENS_8epilogue10collective6detail29Sm90TmaWarpSpecializedAdapterINS1H_15DefaultEpilogueISI_SJ_SJ_NS1G_6thread17LinearCombinationISI_Li1EffLNS1L_9ScaleType4KindE0ELNS_15FloatRoundStyleE2ESI_EENS1_15EpilogueDefaultEEEEEvvEEEEvNT_6ParamsE,"aw",@nobits
	.sectionflags	@""
	.align	16
	.zero		1024


//--------------------- .nv.shared.reserved.0     --------------------------
	.section	.nv.shared.reserved.0,"aw",@nobits
	.weak		__nv_reservedSMEM_offset_0_alias
	.size		__nv_reservedSMEM_offset_0_alias, 0, 0
	.other		__nv_reservedSMEM_offset_0_alias,@"STO_CUDA_RESERVED_SHARED STV_DEFAULT"
__nv_reservedSMEM_offset_0_alias:
	.zero		0


//--------------------- .nv.global                --------------------------
	.section	.nv.global,"aw",@nobits
.nv.global:
	.type		_ZN40_INTERNAL_977ff3f8_4_k_cu_7019e47f_257364cute1_E,@object
	.size		_ZN40_INTERNAL_977ff3f8_4_k_cu_7019e47f_257364cute1_E,(_ZN40_INTERNAL_977ff3f8_4_k_cu_7019e47f_257364cuda3std3__45__cpo6cbeginE - _ZN40_INTERNAL_977ff3f8_4_k_cu_7019e47f_257364cute1_E)
_ZN40_INTERNAL_977ff3f8_4_k_cu_7019e47f_257364cute1_E:
	.zero		1
	.type		_ZN40_INTERNAL_977ff3f8_4_k_cu_7019e47f_257364cuda3std3__45__cpo6cbeginE,@object
	.size		_ZN40_INTERNAL_977ff3f8_4_k_cu_7019e47f_257364cuda3std3__45__cpo6cbeginE,(_ZN40_INTERNAL_977ff3f8_4_k_cu_7019e47f_257364cuda3std3__48in_placeE - _ZN40_INTERNAL_977ff3f8_4_k_cu_7019e47f_257364cuda3std3__45__cpo6cbeginE)
_ZN40_INTERNAL_977ff3f8_4_k_cu_7019e47f_257364cuda3std3__45__cpo6cbeginE:
	.zero		1
	.type		_ZN40_INTERNAL_977ff3f8_4_k_cu_7019e47f_257364cuda3std3__48in_placeE,@object
	.size		_ZN40_INTERNAL_977ff3f8_4_k_cu_7019e47f_257364cuda3std3__48in_placeE,(_ZN40_INTERNAL_977ff3f8_4_k_cu_7019e47f_257364cuda3std6ranges3__45__cpo9iter_moveE - _ZN40_INTERNAL_977ff3f8_4_k_cu_7019e47f_257364cuda3std3__48in_placeE)
_ZN40_INTERNAL_977ff3f8_4_k_cu_7019e47f_257364cuda3std3__48in_placeE:
	.zero		1
	.type		_ZN40_INTERNAL_977ff3f8_4_k_cu_7019e47f_257364cuda3std6ranges3__45__cpo9iter_moveE,@object
	.size		_ZN40_INTERNAL_977ff3f8_4_k_cu_7019e47f_257364cuda3std6ranges3__45__cpo9iter_moveE,(_ZN40_INTERNAL_977ff3f8_4_k_cu_7019e47f_257364cuda3std3__45__cpo5beginE - _ZN40_INTERNAL_977ff3f8_4_k_cu_7019e47f_257364cuda3std6ranges3__45__cpo9iter_moveE)
_ZN40_INTERNAL_977ff3f8_4_k_cu_7019e47f_257364cuda3std6ranges3__45__cpo9iter_moveE:
	.zero		1
	.type		_ZN40_INTERNAL_977ff3f8_4_k_cu_7019e47f_257364cuda3std3__45__cpo5beginE,@object
	.size		_ZN40_INTERNAL_977ff3f8_4_k_cu_7019e47f_257364cuda3std3__45__cpo5beginE,(_ZN40_INTERNAL_977ff3f8_4_k_cu_7019e47f_257364cuda3std3__442_GLOBAL__N__977ff3f8_4_k_cu_7019e47f_257366ignoreE - _ZN40_INTERNAL_977ff3f8_4_k_cu_7019e47f_257364cuda3std3__45__cpo5beginE)
_ZN40_INTERNAL_977ff3f8_4_k_cu_7019e47f_257364cuda3std3__45__cpo5beginE:
	.zero		1
	.type		_ZN40_INTERNAL_977ff3f8_4_k_cu_7019e47f_257364cuda3std3__442_GLOBAL__N__977ff3f8_4_k_cu_7019e47f_257366ignoreE,@object
	.size		_ZN40_INTERNAL_977ff3f8_4_k_cu_7019e47f_257364cuda3std3__442_GLOBAL__N__977ff3f8_4_k_cu_7019e47f_257366ignoreE,(_ZN40_INTERNAL_977ff3f8_4_k_cu_7019e47f_257364cute7productE - _ZN40_INTERNAL_977ff3f8_4_k_cu_7019e47f_257364cuda3std3__442_GLOBAL__N__977ff3f8_4_k_cu_7019e47f_257366ignoreE)
_ZN40_INTERNAL_977ff3f8_4_k_cu_7019e47f_257364cuda3std3__442_GLOBAL__N__977ff3f8_4_k_cu_7019e47f_257366ignoreE:
	.zero		1
	.type		_ZN40_INTERNAL_977ff3f8_4_k_cu_7019e47f_257364cute7productE,@object
	.size		_ZN40_INTERNAL_977ff3f8_4_k_cu_7019e47f_257364cute7productE,(_ZN40_INTERNAL_977ff3f8_4_k_cu_7019e47f_257364cuda3std3__45__cpo3endE - _ZN40_INTERNAL_977ff3f8_4_k_cu_7019e47f_257364cute7productE)
_ZN40_INTERNAL_977ff3f8_4_k_cu_7019e47f_257364cute7productE:
	.zero		1
	.type		_ZN40_INTERNAL_977ff3f8_4_k_cu_7019e47f_257364cuda3std3__45__cpo3endE,@object
	.size		_ZN40_INTERNAL_977ff3f8_4_k_cu_7019e47f_257364cuda3std3__45__cpo3endE,(_ZN40_INTERNAL_977ff3f8_4_k_cu_7019e47f_257364cuda3std3__419piecewise_constructE - _ZN40_INTERNAL_977ff3f8_4_k_cu_7019e47f_257364cuda3std3__45__cpo3endE)
_ZN40_INTERNAL_977ff3f8_4_k_cu_7019e47f_257364cuda3std3__45__cpo3endE:
	.zero		1
	.type		_ZN40_INTERNAL_977ff3f8_4_k_cu_7019e47f_257364cuda3std3__419piecewise_constructE,@object
	.size		_ZN40_INTERNAL_977ff3f8_4_k_cu_7019e47f_257364cuda3std3__419piecewise_constructE,(_ZN40_INTERNAL_977ff3f8_4_k_cu_7019e47f_257364cuda3std3__45__cpo4cendE - _ZN40_INTERNAL_977ff3f8_4_k_cu_7019e47f_257364cuda3std3__419piecewise_constructE)
_ZN40_INTERNAL_977ff3f8_4_k_cu_7019e47f_257364cuda3std3__419piecewise_constructE:
	.zero		1
	.type		_ZN40_INTERNAL_977ff3f8_4_k_cu_7019e47f_257364cuda3std3__45__cpo4cendE,@object
	.size		_ZN40_INTERNAL_977ff3f8_4_k_cu_7019e47f_257364cuda3std3__45__cpo4cendE,(_ZN40_INTERNAL_977ff3f8_4_k_cu_7019e47f_257364cuda3std6ranges3__45__cpo4swapE - _ZN40_INTERNAL_977ff3f8_4_k_cu_7019e47f_257364cuda3std3__45__cpo4cendE)
_ZN40_INTERNAL_977ff3f8_4_k_cu_7019e47f_257364cuda3std3__45__cpo4cendE:
	.zero		1
	.type		_ZN40_INTERNAL_977ff3f8_4_k_cu_7019e47f_257364cuda3std6ranges3__45__cpo4swapE,@object
	.size		_ZN40_INTERNAL_977ff3f8_4_k_cu_7019e47f_257364cuda3std6ranges3__45__cpo4swapE,(.L_8 - _ZN40_INTERNAL_977ff3f8_4_k_cu_7019e47f_257364cuda3std6ranges3__45__cpo4swapE)
_ZN40_INTERNAL_977ff3f8_4_k_cu_7019e47f_257364cuda3std6ranges3__45__cpo4swapE:
	.zero		1
.L_8:


//--------------------- .nv.constant0._ZN7cutlass13device_kernelINS_4gemm6kernel13GemmUniversalIN4cute5tupleIJiiiiEEENS1_10collective13CollectiveMmaINS1_34MainloopSm90TmaGmmaWarpSpecializedILi2ENS5_IJNS4_1CILi1EEESB_SB_EEENS1_35KernelTmaWarpSpecializedCooperativeEEENS5_IJNSA_ILi256EEENSA_ILi128EEESG_EEENS_6half_tENS5_IJlSB_lEEESI_SJ_NS4_8TiledMMAINS4_8MMA_AtomIJNS4_4SM904GMMA26MMA_64x128x16_F32F16F16_SSILNSN_5MajorE0ELSP_0ELNSN_7ScaleInE1ELSQ_1EEEEEENS4_6LayoutINS5_IJNSA_ILi2EEESB_SB_EEENS5_IJSB_NSA_ILi0EEESW_EEEEENS5_IJNS4_10UnderscoreESZ_SZ_EEEEENS4_13SM90_TMA_LOADENS4_14ComposedLayoutINS4_7SwizzleILi3ELi4ELi3EEENS4_18smem_ptr_flag_bitsILi16EEENST_INS5_IJNSA_ILi8EEENSA_ILi64EEEEEENS5_IJS19_SB_EEEEEEEvNS4_8identityES12_S1D_vS1E_EENS_8epilogue10collective6detail29Sm90TmaWarpSpecializedAdapterINS1H_15DefaultEpilogueISI_SJ_SJ_NS1G_6thread17LinearCombinationISI_Li1EffLNS1L_9ScaleType4KindE0ELNS_15FloatRoundStyleE2ESI_EENS1_15EpilogueDefaultEEEEEvvEEEEvNT_6ParamsE --------------------------
	.section	.nv.constant0._ZN7cutlass13device_kernelINS_4gemm6kernel13GemmUniversalIN4cute5tupleIJiiiiEEENS1_10collective13CollectiveMmaINS1_34MainloopSm90TmaGmmaWarpSpecializedILi2ENS5_IJNS4_1CILi1EEESB_SB_EEENS1_35KernelTmaWarpSpecializedCooperativeEEENS5_IJNSA_ILi256EEENSA_ILi128EEESG_EEENS_6half_tENS5_IJlSB_lEEESI_SJ_NS4_8TiledMMAINS4_8MMA_AtomIJNS4_4SM904GMMA26MMA_64x128x16_F32F16F16_SSILNSN_5MajorE0ELSP_0ELNSN_7ScaleInE1ELSQ_1EEEEEENS4_6LayoutINS5_IJNSA_ILi2EEESB_SB_EEENS5_IJSB_NSA_ILi0EEESW_EEEEENS5_IJNS4_10UnderscoreESZ_SZ_EEEEENS4_13SM90_TMA_LOADENS4_14ComposedLayoutINS4_7SwizzleILi3ELi4ELi3EEENS4_18smem_ptr_flag_bitsILi16EEENST_INS5_IJNSA_ILi8EEENSA_ILi64EEEEEENS5_IJS19_SB_EEEEEEEvNS4_8identityES12_S1D_vS1E_EENS_8epilogue10collective6detail29Sm90TmaWarpSpecializedAdapterINS1H_15DefaultEpilogueISI_SJ_SJ_NS1G_6thread17LinearCombinationISI_Li1EffLNS1L_9ScaleType4KindE0ELNS_15FloatRoundStyleE2ESI_EENS1_15EpilogueDefaultEEEEEvvEEEEvNT_6ParamsE,"a",@progbits
	.sectionflags	@""
	.align	4
.nv.constant0._ZN7cutlass13device_kernelINS_4gemm6kernel13GemmUniversalIN4cute5tupleIJiiiiEEENS1_10collective13CollectiveMmaINS1_34MainloopSm90TmaGmmaWarpSpecializedILi2ENS5_IJNS4_1CILi1EEESB_SB_EEENS1_35KernelTmaWarpSpecializedCooperativeEEENS5_IJNSA_ILi256EEENSA_ILi128EEESG_EEENS_6half_tENS5_IJlSB_lEEESI_SJ_NS4_8TiledMMAINS4_8MMA_AtomIJNS4_4SM904GMMA26MMA_64x128x16_F32F16F16_SSILNSN_5MajorE0ELSP_0ELNSN_7ScaleInE1ELSQ_1EEEEEENS4_6LayoutINS5_IJNSA_ILi2EEESB_SB_EEENS5_IJSB_NSA_ILi0EEESW_EEEEENS5_IJNS4_10UnderscoreESZ_SZ_EEEEENS4_13SM90_TMA_LOADENS4_14ComposedLayoutINS4_7SwizzleILi3ELi4ELi3EEENS4_18smem_ptr_flag_bitsILi16EEENST_INS5_IJNSA_ILi8EEENSA_ILi64EEEEEENS5_IJS19_SB_EEEEEEEvNS4_8identityES12_S1D_vS1E_EENS_8epilogue10collective6detail29Sm90TmaWarpSpecializedAdapterINS1H_15DefaultEpilogueISI_SJ_SJ_NS1G_6thread17LinearCombinationISI_Li1EffLNS1L_9ScaleType4KindE0ELNS_15FloatRoundStyleE2ESI_EENS1_15EpilogueDefaultEEEEEvvEEEEvNT_6ParamsE:
	.zero		1664


//--------------------- SYMBOLS --------------------------

	.type		.nv.reservedSmem.offset0,@object
	.size		.nv.reservedSmem.offset0,0x4
	.type		__assertfail,@function
